//
// Generated by NVIDIA NVVM Compiler
//
// Compiler Build ID: CL-36424714
// Cuda compilation tools, release 13.0, V13.0.88
// Based on NVVM 20.0.0
//

.version 9.0
.target sm_100
.address_size 64

	// .globl	_Z32kernel_4pass_popcount_monolithicPhPtP6iovRowjj

.visible .entry _Z32kernel_4pass_popcount_monolithicPhPtP6iovRowjj(
	.param .u64 .ptr .align 1 _Z32kernel_4pass_popcount_monolithicPhPtP6iovRowjj_param_0,
	.param .u64 .ptr .align 1 _Z32kernel_4pass_popcount_monolithicPhPtP6iovRowjj_param_1,
	.param .u64 .ptr .align 1 _Z32kernel_4pass_popcount_monolithicPhPtP6iovRowjj_param_2,
	.param .u32 _Z32kernel_4pass_popcount_monolithicPhPtP6iovRowjj_param_3,
	.param .u32 _Z32kernel_4pass_popcount_monolithicPhPtP6iovRowjj_param_4
)
{
	.reg .pred 	%p<11>;
	.reg .b16 	%rs<83>;
	.reg .b32 	%r<127>;
	.reg .b64 	%rd<69>;

	ld.param.u64 	%rd4, [_Z32kernel_4pass_popcount_monolithicPhPtP6iovRowjj_param_0];
	ld.param.u64 	%rd2, [_Z32kernel_4pass_popcount_monolithicPhPtP6iovRowjj_param_1];
	ld.param.u64 	%rd3, [_Z32kernel_4pass_popcount_monolithicPhPtP6iovRowjj_param_2];
	ld.param.u32 	%r25, [_Z32kernel_4pass_popcount_monolithicPhPtP6iovRowjj_param_3];
	ld.param.u32 	%r26, [_Z32kernel_4pass_popcount_monolithicPhPtP6iovRowjj_param_4];
	cvta.to.global.u64 	%rd1, %rd4;
	mov.u32 	%r27, %ctaid.x;
	mov.u32 	%r28, %ntid.x;
	mov.u32 	%r29, %tid.x;
	mad.lo.s32 	%r1, %r27, %r28, %r29;
	shr.u32 	%r2, %r25, 5;
	mul.lo.s32 	%r3, %r2, %r1;
	setp.ge.u32 	%p1, %r1, %r26;
	@%p1 bra 	$L__BB0_15;
	setp.lt.u32 	%p2, %r25, 32;
	mov.b16 	%rs82, 0;
	@%p2 bra 	$L__BB0_14;
	add.s32 	%r31, %r2, -1;
	and.b32  	%r4, %r2, 15;
	setp.lt.u32 	%p3, %r31, 15;
	mov.b16 	%rs82, 0;
	mov.b32 	%r123, 0;
	@%p3 bra 	$L__BB0_5;
	and.b32  	%r123, %r2, 134217712;
	and.b32  	%r33, %r2, 134217712;
	neg.s32 	%r121, %r33;
	add.s32 	%r120, %r3, 7;
	mov.b16 	%rs82, 0;
$L__BB0_4:
	.pragma "nounroll";
	add.s32 	%r34, %r120, -7;
	mul.wide.u32 	%rd5, %r34, 4;
	add.s64 	%rd6, %rd1, %rd5;
	ld.global.u32 	%r35, [%rd6];
	popc.b32 	%r36, %r35;
	cvt.u16.u32 	%rs18, %r36;
	add.s16 	%rs19, %rs82, %rs18;
	add.s32 	%r37, %r120, -6;
	mul.wide.u32 	%rd7, %r37, 4;
	add.s64 	%rd8, %rd1, %rd7;
	ld.global.u32 	%r38, [%rd8];
	popc.b32 	%r39, %r38;
	cvt.u16.u32 	%rs20, %r39;
	add.s16 	%rs21, %rs19, %rs20;
	add.s32 	%r40, %r120, -5;
	mul.wide.u32 	%rd9, %r40, 4;
	add.s64 	%rd10, %rd1, %rd9;
	ld.global.u32 	%r41, [%rd10];
	popc.b32 	%r42, %r41;
	cvt.u16.u32 	%rs22, %r42;
	add.s16 	%rs23, %rs21, %rs22;
	add.s32 	%r43, %r120, -4;
	mul.wide.u32 	%rd11, %r43, 4;
	add.s64 	%rd12, %rd1, %rd11;
	ld.global.u32 	%r44, [%rd12];
	popc.b32 	%r45, %r44;
	cvt.u16.u32 	%rs24, %r45;
	add.s16 	%rs25, %rs23, %rs24;
	add.s32 	%r46, %r120, -3;
	mul.wide.u32 	%rd13, %r46, 4;
	add.s64 	%rd14, %rd1, %rd13;
	ld.global.u32 	%r47, [%rd14];
	popc.b32 	%r48, %r47;
	cvt.u16.u32 	%rs26, %r48;
	add.s16 	%rs27, %rs25, %rs26;
	add.s32 	%r49, %r120, -2;
	mul.wide.u32 	%rd15, %r49, 4;
	add.s64 	%rd16, %rd1, %rd15;
	ld.global.u32 	%r50, [%rd16];
	popc.b32 	%r51, %r50;
	cvt.u16.u32 	%rs28, %r51;
	add.s16 	%rs29, %rs27, %rs28;
	add.s32 	%r52, %r120, -1;
	mul.wide.u32 	%rd17, %r52, 4;
	add.s64 	%rd18, %rd1, %rd17;
	ld.global.u32 	%r53, [%rd18];
	popc.b32 	%r54, %r53;
	cvt.u16.u32 	%rs30, %r54;
	add.s16 	%rs31, %rs29, %rs30;
	add.s32 	%r55, %r120, 8;
	mul.wide.u32 	%rd19, %r120, 4;
	add.s64 	%rd20, %rd1, %rd19;
	ld.global.u32 	%r56, [%rd20];
	popc.b32 	%r57, %r56;
	cvt.u16.u32 	%rs32, %r57;
	add.s16 	%rs33, %rs31, %rs32;
	add.s32 	%r58, %r120, 1;
	mul.wide.u32 	%rd21, %r58, 4;
	add.s64 	%rd22, %rd1, %rd21;
	ld.global.u32 	%r59, [%rd22];
	popc.b32 	%r60, %r59;
	cvt.u16.u32 	%rs34, %r60;
	add.s16 	%rs35, %rs33, %rs34;
	add.s32 	%r61, %r120, 2;
	mul.wide.u32 	%rd23, %r61, 4;
	add.s64 	%rd24, %rd1, %rd23;
	ld.global.u32 	%r62, [%rd24];
	popc.b32 	%r63, %r62;
	cvt.u16.u32 	%rs36, %r63;
	add.s16 	%rs37, %rs35, %rs36;
	add.s32 	%r64, %r120, 3;
	mul.wide.u32 	%rd25, %r64, 4;
	add.s64 	%rd26, %rd1, %rd25;
	ld.global.u32 	%r65, [%rd26];
	popc.b32 	%r66, %r65;
	cvt.u16.u32 	%rs38, %r66;
	add.s16 	%rs39, %rs37, %rs38;
	add.s32 	%r67, %r120, 4;
	mul.wide.u32 	%rd27, %r67, 4;
	add.s64 	%rd28, %rd1, %rd27;
	ld.global.u32 	%r68, [%rd28];
	popc.b32 	%r69, %r68;
	cvt.u16.u32 	%rs40, %r69;
	add.s16 	%rs41, %rs39, %rs40;
	add.s32 	%r70, %r120, 5;
	mul.wide.u32 	%rd29, %r70, 4;
	add.s64 	%rd30, %rd1, %rd29;
	ld.global.u32 	%r71, [%rd30];
	popc.b32 	%r72, %r71;
	cvt.u16.u32 	%rs42, %r72;
	add.s16 	%rs43, %rs41, %rs42;
	add.s32 	%r73, %r120, 6;
	mul.wide.u32 	%rd31, %r73, 4;
	add.s64 	%rd32, %rd1, %rd31;
	ld.global.u32 	%r74, [%rd32];
	popc.b32 	%r75, %r74;
	cvt.u16.u32 	%rs44, %r75;
	add.s16 	%rs45, %rs43, %rs44;
	add.s32 	%r76, %r120, 7;
	mul.wide.u32 	%rd33, %r76, 4;
	add.s64 	%rd34, %rd1, %rd33;
	ld.global.u32 	%r77, [%rd34];
	popc.b32 	%r78, %r77;
	cvt.u16.u32 	%rs46, %r78;
	add.s16 	%rs47, %rs45, %rs46;
	mul.wide.u32 	%rd35, %r55, 4;
	add.s64 	%rd36, %rd1, %rd35;
	ld.global.u32 	%r79, [%rd36];
	popc.b32 	%r80, %r79;
	cvt.u16.u32 	%rs48, %r80;
	add.s16 	%rs82, %rs47, %rs48;
	add.s32 	%r121, %r121, 16;
	add.s32 	%r120, %r120, 16;
	setp.ne.s32 	%p4, %r121, 0;
	@%p4 bra 	$L__BB0_4;
$L__BB0_5:
	setp.eq.s32 	%p5, %r4, 0;
	@%p5 bra 	$L__BB0_14;
	and.b32  	%r13, %r2, 7;
	setp.lt.u32 	%p6, %r4, 8;
	@%p6 bra 	$L__BB0_8;
	add.s32 	%r81, %r123, %r3;
	mul.wide.u32 	%rd37, %r81, 4;
	add.s64 	%rd38, %rd1, %rd37;
	ld.global.u32 	%r82, [%rd38];
	popc.b32 	%r83, %r82;
	cvt.u16.u32 	%rs50, %r83;
	add.s16 	%rs51, %rs82, %rs50;
	add.s32 	%r84, %r81, 1;
	mul.wide.u32 	%rd39, %r84, 4;
	add.s64 	%rd40, %rd1, %rd39;
	ld.global.u32 	%r85, [%rd40];
	popc.b32 	%r86, %r85;
	cvt.u16.u32 	%rs52, %r86;
	add.s16 	%rs53, %rs51, %rs52;
	add.s32 	%r87, %r81, 2;
	mul.wide.u32 	%rd41, %r87, 4;
	add.s64 	%rd42, %rd1, %rd41;
	ld.global.u32 	%r88, [%rd42];
	popc.b32 	%r89, %r88;
	cvt.u16.u32 	%rs54, %r89;
	add.s16 	%rs55, %rs53, %rs54;
	add.s32 	%r90, %r81, 3;
	mul.wide.u32 	%rd43, %r90, 4;
	add.s64 	%rd44, %rd1, %rd43;
	ld.global.u32 	%r91, [%rd44];
	popc.b32 	%r92, %r91;
	cvt.u16.u32 	%rs56, %r92;
	add.s16 	%rs57, %rs55, %rs56;
	add.s32 	%r93, %r81, 4;
	mul.wide.u32 	%rd45, %r93, 4;
	add.s64 	%rd46, %rd1, %rd45;
	ld.global.u32 	%r94, [%rd46];
	popc.b32 	%r95, %r94;
	cvt.u16.u32 	%rs58, %r95;
	add.s16 	%rs59, %rs57, %rs58;
	add.s32 	%r96, %r81, 5;
	mul.wide.u32 	%rd47, %r96, 4;
	add.s64 	%rd48, %rd1, %rd47;
	ld.global.u32 	%r97, [%rd48];
	popc.b32 	%r98, %r97;
	cvt.u16.u32 	%rs60, %r98;
	add.s16 	%rs61, %rs59, %rs60;
	add.s32 	%r99, %r81, 6;
	mul.wide.u32 	%rd49, %r99, 4;
	add.s64 	%rd50, %rd1, %rd49;
	ld.global.u32 	%r100, [%rd50];
	popc.b32 	%r101, %r100;
	cvt.u16.u32 	%rs62, %r101;
	add.s16 	%rs63, %rs61, %rs62;
	add.s32 	%r102, %r81, 7;
	mul.wide.u32 	%rd51, %r102, 4;
	add.s64 	%rd52, %rd1, %rd51;
	ld.global.u32 	%r103, [%rd52];
	popc.b32 	%r104, %r103;
	cvt.u16.u32 	%rs64, %r104;
	add.s16 	%rs82, %rs63, %rs64;
	add.s32 	%r123, %r123, 8;
$L__BB0_8:
	setp.eq.s32 	%p7, %r13, 0;
	@%p7 bra 	$L__BB0_14;
	and.b32  	%r16, %r2, 3;
	setp.lt.u32 	%p8, %r13, 4;
	@%p8 bra 	$L__BB0_11;
	add.s32 	%r105, %r123, %r3;
	mul.wide.u32 	%rd53, %r105, 4;
	add.s64 	%rd54, %rd1, %rd53;
	ld.global.u32 	%r106, [%rd54];
	popc.b32 	%r107, %r106;
	cvt.u16.u32 	%rs66, %r107;
	add.s16 	%rs67, %rs82, %rs66;
	add.s32 	%r108, %r105, 1;
	mul.wide.u32 	%rd55, %r108, 4;
	add.s64 	%rd56, %rd1, %rd55;
	ld.global.u32 	%r109, [%rd56];
	popc.b32 	%r110, %r109;
	cvt.u16.u32 	%rs68, %r110;
	add.s16 	%rs69, %rs67, %rs68;
	add.s32 	%r111, %r105, 2;
	mul.wide.u32 	%rd57, %r111, 4;
	add.s64 	%rd58, %rd1, %rd57;
	ld.global.u32 	%r112, [%rd58];
	popc.b32 	%r113, %r112;
	cvt.u16.u32 	%rs70, %r113;
	add.s16 	%rs71, %rs69, %rs70;
	add.s32 	%r114, %r105, 3;
	mul.wide.u32 	%rd59, %r114, 4;
	add.s64 	%rd60, %rd1, %rd59;
	ld.global.u32 	%r115, [%rd60];
	popc.b32 	%r116, %r115;
	cvt.u16.u32 	%rs72, %r116;
	add.s16 	%rs82, %rs71, %rs72;
	add.s32 	%r123, %r123, 4;
$L__BB0_11:
	setp.eq.s32 	%p9, %r16, 0;
	@%p9 bra 	$L__BB0_14;
	add.s32 	%r126, %r123, %r3;
	neg.s32 	%r125, %r16;
$L__BB0_13:
	.pragma "nounroll";
	mul.wide.u32 	%rd61, %r126, 4;
	add.s64 	%rd62, %rd1, %rd61;
	ld.global.u32 	%r117, [%rd62];
	popc.b32 	%r118, %r117;
	cvt.u16.u32 	%rs73, %r118;
	add.s16 	%rs82, %rs82, %rs73;
	add.s32 	%r126, %r126, 1;
	add.s32 	%r125, %r125, 1;
	setp.ne.s32 	%p10, %r125, 0;
	@%p10 bra 	$L__BB0_13;
$L__BB0_14:
	cvta.to.global.u64 	%rd63, %rd2;
	mul.wide.u32 	%rd64, %r1, 2;
	add.s64 	%rd65, %rd63, %rd64;
	st.global.u16 	[%rd65], %rs82;
	cvt.u32.u16 	%r119, %rs82;
	cvta.to.global.u64 	%rd66, %rd3;
	mul.wide.u32 	%rd67, %r1, 8;
	add.s64 	%rd68, %rd66, %rd67;
	st.global.u32 	[%rd68], %r1;
	st.global.u32 	[%rd68+4], %r119;
$L__BB0_15:
	ret;

}
	// .globl	_Z30kernel_4pass_popcount_stridingPhPtP6iovRowjj
.visible .entry _Z30kernel_4pass_popcount_stridingPhPtP6iovRowjj(
	.param .u64 .ptr .align 1 _Z30kernel_4pass_popcount_stridingPhPtP6iovRowjj_param_0,
	.param .u64 .ptr .align 1 _Z30kernel_4pass_popcount_stridingPhPtP6iovRowjj_param_1,
	.param .u64 .ptr .align 1 _Z30kernel_4pass_popcount_stridingPhPtP6iovRowjj_param_2,
	.param .u32 _Z30kernel_4pass_popcount_stridingPhPtP6iovRowjj_param_3,
	.param .u32 _Z30kernel_4pass_popcount_stridingPhPtP6iovRowjj_param_4
)
{
	.reg .pred 	%p<14>;
	.reg .b16 	%rs<85>;
	.reg .b32 	%r<139>;
	.reg .b64 	%rd<77>;

	ld.param.u64 	%rd4, [_Z30kernel_4pass_popcount_stridingPhPtP6iovRowjj_param_0];
	ld.param.u64 	%rd5, [_Z30kernel_4pass_popcount_stridingPhPtP6iovRowjj_param_1];
	ld.param.u64 	%rd6, [_Z30kernel_4pass_popcount_stridingPhPtP6iovRowjj_param_2];
	ld.param.u32 	%r29, [_Z30kernel_4pass_popcount_stridingPhPtP6iovRowjj_param_3];
	ld.param.u32 	%r30, [_Z30kernel_4pass_popcount_stridingPhPtP6iovRowjj_param_4];
	cvta.to.global.u64 	%rd1, %rd4;
	cvta.to.global.u64 	%rd2, %rd6;
	cvta.to.global.u64 	%rd3, %rd5;
	mov.u32 	%r31, %ctaid.x;
	mov.u32 	%r1, %ntid.x;
	mov.u32 	%r32, %tid.x;
	mad.lo.s32 	%r132, %r31, %r1, %r32;
	setp.ge.u32 	%p1, %r132, %r30;
	@%p1 bra 	$L__BB1_18;
	shr.u32 	%r3, %r29, 5;
	setp.gt.u32 	%p2, %r29, 31;
	mov.u32 	%r33, %nctaid.x;
	mul.lo.s32 	%r4, %r1, %r33;
	@%p2 bra 	$L__BB1_3;
$L__BB1_2:
	mul.wide.u32 	%rd73, %r132, 2;
	add.s64 	%rd74, %rd3, %rd73;
	mov.b16 	%rs76, 0;
	st.global.u16 	[%rd74], %rs76;
	mul.wide.u32 	%rd75, %r132, 8;
	add.s64 	%rd76, %rd2, %rd75;
	st.global.u32 	[%rd76], %r132;
	mov.b32 	%r131, 0;
	st.global.u32 	[%rd76+4], %r131;
	add.s32 	%r132, %r132, %r4;
	setp.lt.u32 	%p13, %r132, %r30;
	@%p13 bra 	$L__BB1_2;
	bra.uni 	$L__BB1_18;
$L__BB1_3:
	add.s32 	%r7, %r3, -1;
	and.b32  	%r34, %r3, 15;
	add.s32 	%r8, %r34, -1;
	and.b32  	%r35, %r3, 7;
	add.s32 	%r9, %r35, -1;
	and.b32  	%r10, %r3, 134217712;
	and.b32  	%r11, %r29, 480;
	and.b32  	%r12, %r29, 224;
	and.b32  	%r13, %r3, 3;
	and.b32  	%r37, %r3, 134217712;
	neg.s32 	%r14, %r37;
$L__BB1_4:
	setp.lt.u32 	%p3, %r7, 15;
	mul.lo.s32 	%r16, %r132, %r3;
	mov.b16 	%rs84, 0;
	mov.b32 	%r137, 0;
	@%p3 bra 	$L__BB1_7;
	add.s32 	%r134, %r16, 7;
	mov.b16 	%rs84, 0;
	mov.u32 	%r135, %r14;
$L__BB1_6:
	.pragma "nounroll";
	add.s32 	%r39, %r134, -7;
	mul.wide.u32 	%rd7, %r39, 4;
	add.s64 	%rd8, %rd1, %rd7;
	ld.global.u32 	%r40, [%rd8];
	popc.b32 	%r41, %r40;
	cvt.u16.u32 	%rs18, %r41;
	add.s16 	%rs19, %rs84, %rs18;
	add.s32 	%r42, %r134, -6;
	mul.wide.u32 	%rd9, %r42, 4;
	add.s64 	%rd10, %rd1, %rd9;
	ld.global.u32 	%r43, [%rd10];
	popc.b32 	%r44, %r43;
	cvt.u16.u32 	%rs20, %r44;
	add.s16 	%rs21, %rs19, %rs20;
	add.s32 	%r45, %r134, -5;
	mul.wide.u32 	%rd11, %r45, 4;
	add.s64 	%rd12, %rd1, %rd11;
	ld.global.u32 	%r46, [%rd12];
	popc.b32 	%r47, %r46;
	cvt.u16.u32 	%rs22, %r47;
	add.s16 	%rs23, %rs21, %rs22;
	add.s32 	%r48, %r134, -4;
	mul.wide.u32 	%rd13, %r48, 4;
	add.s64 	%rd14, %rd1, %rd13;
	ld.global.u32 	%r49, [%rd14];
	popc.b32 	%r50, %r49;
	cvt.u16.u32 	%rs24, %r50;
	add.s16 	%rs25, %rs23, %rs24;
	add.s32 	%r51, %r134, -3;
	mul.wide.u32 	%rd15, %r51, 4;
	add.s64 	%rd16, %rd1, %rd15;
	ld.global.u32 	%r52, [%rd16];
	popc.b32 	%r53, %r52;
	cvt.u16.u32 	%rs26, %r53;
	add.s16 	%rs27, %rs25, %rs26;
	add.s32 	%r54, %r134, -2;
	mul.wide.u32 	%rd17, %r54, 4;
	add.s64 	%rd18, %rd1, %rd17;
	ld.global.u32 	%r55, [%rd18];
	popc.b32 	%r56, %r55;
	cvt.u16.u32 	%rs28, %r56;
	add.s16 	%rs29, %rs27, %rs28;
	add.s32 	%r57, %r134, -1;
	mul.wide.u32 	%rd19, %r57, 4;
	add.s64 	%rd20, %rd1, %rd19;
	ld.global.u32 	%r58, [%rd20];
	popc.b32 	%r59, %r58;
	cvt.u16.u32 	%rs30, %r59;
	add.s16 	%rs31, %rs29, %rs30;
	add.s32 	%r60, %r134, 8;
	mul.wide.u32 	%rd21, %r134, 4;
	add.s64 	%rd22, %rd1, %rd21;
	ld.global.u32 	%r61, [%rd22];
	popc.b32 	%r62, %r61;
	cvt.u16.u32 	%rs32, %r62;
	add.s16 	%rs33, %rs31, %rs32;
	add.s32 	%r63, %r134, 1;
	mul.wide.u32 	%rd23, %r63, 4;
	add.s64 	%rd24, %rd1, %rd23;
	ld.global.u32 	%r64, [%rd24];
	popc.b32 	%r65, %r64;
	cvt.u16.u32 	%rs34, %r65;
	add.s16 	%rs35, %rs33, %rs34;
	add.s32 	%r66, %r134, 2;
	mul.wide.u32 	%rd25, %r66, 4;
	add.s64 	%rd26, %rd1, %rd25;
	ld.global.u32 	%r67, [%rd26];
	popc.b32 	%r68, %r67;
	cvt.u16.u32 	%rs36, %r68;
	add.s16 	%rs37, %rs35, %rs36;
	add.s32 	%r69, %r134, 3;
	mul.wide.u32 	%rd27, %r69, 4;
	add.s64 	%rd28, %rd1, %rd27;
	ld.global.u32 	%r70, [%rd28];
	popc.b32 	%r71, %r70;
	cvt.u16.u32 	%rs38, %r71;
	add.s16 	%rs39, %rs37, %rs38;
	add.s32 	%r72, %r134, 4;
	mul.wide.u32 	%rd29, %r72, 4;
	add.s64 	%rd30, %rd1, %rd29;
	ld.global.u32 	%r73, [%rd30];
	popc.b32 	%r74, %r73;
	cvt.u16.u32 	%rs40, %r74;
	add.s16 	%rs41, %rs39, %rs40;
	add.s32 	%r75, %r134, 5;
	mul.wide.u32 	%rd31, %r75, 4;
	add.s64 	%rd32, %rd1, %rd31;
	ld.global.u32 	%r76, [%rd32];
	popc.b32 	%r77, %r76;
	cvt.u16.u32 	%rs42, %r77;
	add.s16 	%rs43, %rs41, %rs42;
	add.s32 	%r78, %r134, 6;
	mul.wide.u32 	%rd33, %r78, 4;
	add.s64 	%rd34, %rd1, %rd33;
	ld.global.u32 	%r79, [%rd34];
	popc.b32 	%r80, %r79;
	cvt.u16.u32 	%rs44, %r80;
	add.s16 	%rs45, %rs43, %rs44;
	add.s32 	%r81, %r134, 7;
	mul.wide.u32 	%rd35, %r81, 4;
	add.s64 	%rd36, %rd1, %rd35;
	ld.global.u32 	%r82, [%rd36];
	popc.b32 	%r83, %r82;
	cvt.u16.u32 	%rs46, %r83;
	add.s16 	%rs47, %rs45, %rs46;
	mul.wide.u32 	%rd37, %r60, 4;
	add.s64 	%rd38, %rd1, %rd37;
	ld.global.u32 	%r84, [%rd38];
	popc.b32 	%r85, %r84;
	cvt.u16.u32 	%rs48, %r85;
	add.s16 	%rs84, %rs47, %rs48;
	add.s32 	%r135, %r135, 16;
	add.s32 	%r134, %r134, 16;
	setp.ne.s32 	%p4, %r135, 0;
	mov.u32 	%r137, %r10;
	@%p4 bra 	$L__BB1_6;
$L__BB1_7:
	setp.eq.s32 	%p5, %r11, 0;
	@%p5 bra 	$L__BB1_17;
	setp.lt.u32 	%p6, %r8, 7;
	@%p6 bra 	$L__BB1_10;
	add.s32 	%r86, %r137, %r16;
	mul.wide.u32 	%rd39, %r86, 4;
	add.s64 	%rd40, %rd1, %rd39;
	ld.global.u32 	%r87, [%rd40];
	popc.b32 	%r88, %r87;
	cvt.u16.u32 	%rs50, %r88;
	add.s16 	%rs51, %rs84, %rs50;
	add.s32 	%r89, %r86, 1;
	mul.wide.u32 	%rd41, %r89, 4;
	add.s64 	%rd42, %rd1, %rd41;
	ld.global.u32 	%r90, [%rd42];
	popc.b32 	%r91, %r90;
	cvt.u16.u32 	%rs52, %r91;
	add.s16 	%rs53, %rs51, %rs52;
	add.s32 	%r92, %r86, 2;
	mul.wide.u32 	%rd43, %r92, 4;
	add.s64 	%rd44, %rd1, %rd43;
	ld.global.u32 	%r93, [%rd44];
	popc.b32 	%r94, %r93;
	cvt.u16.u32 	%rs54, %r94;
	add.s16 	%rs55, %rs53, %rs54;
	add.s32 	%r95, %r86, 3;
	mul.wide.u32 	%rd45, %r95, 4;
	add.s64 	%rd46, %rd1, %rd45;
	ld.global.u32 	%r96, [%rd46];
	popc.b32 	%r97, %r96;
	cvt.u16.u32 	%rs56, %r97;
	add.s16 	%rs57, %rs55, %rs56;
	add.s32 	%r98, %r86, 4;
	mul.wide.u32 	%rd47, %r98, 4;
	add.s64 	%rd48, %rd1, %rd47;
	ld.global.u32 	%r99, [%rd48];
	popc.b32 	%r100, %r99;
	cvt.u16.u32 	%rs58, %r100;
	add.s16 	%rs59, %rs57, %rs58;
	add.s32 	%r101, %r86, 5;
	mul.wide.u32 	%rd49, %r101, 4;
	add.s64 	%rd50, %rd1, %rd49;
	ld.global.u32 	%r102, [%rd50];
	popc.b32 	%r103, %r102;
	cvt.u16.u32 	%rs60, %r103;
	add.s16 	%rs61, %rs59, %rs60;
	add.s32 	%r104, %r86, 6;
	mul.wide.u32 	%rd51, %r104, 4;
	add.s64 	%rd52, %rd1, %rd51;
	ld.global.u32 	%r105, [%rd52];
	popc.b32 	%r106, %r105;
	cvt.u16.u32 	%rs62, %r106;
	add.s16 	%rs63, %rs61, %rs62;
	add.s32 	%r107, %r86, 7;
	mul.wide.u32 	%rd53, %r107, 4;
	add.s64 	%rd54, %rd1, %rd53;
	ld.global.u32 	%r108, [%rd54];
	popc.b32 	%r109, %r108;
	cvt.u16.u32 	%rs64, %r109;
	add.s16 	%rs84, %rs63, %rs64;
	add.s32 	%r137, %r137, 8;
$L__BB1_10:
	setp.eq.s32 	%p7, %r12, 0;
	@%p7 bra 	$L__BB1_17;
	setp.lt.u32 	%p8, %r9, 3;
	@%p8 bra 	$L__BB1_13;
	add.s32 	%r110, %r137, %r16;
	mul.wide.u32 	%rd55, %r110, 4;
	add.s64 	%rd56, %rd1, %rd55;
	ld.global.u32 	%r111, [%rd56];
	popc.b32 	%r112, %r111;
	cvt.u16.u32 	%rs66, %r112;
	add.s16 	%rs67, %rs84, %rs66;
	add.s32 	%r113, %r110, 1;
	mul.wide.u32 	%rd57, %r113, 4;
	add.s64 	%rd58, %rd1, %rd57;
	ld.global.u32 	%r114, [%rd58];
	popc.b32 	%r115, %r114;
	cvt.u16.u32 	%rs68, %r115;
	add.s16 	%rs69, %rs67, %rs68;
	add.s32 	%r116, %r110, 2;
	mul.wide.u32 	%rd59, %r116, 4;
	add.s64 	%rd60, %rd1, %rd59;
	ld.global.u32 	%r117, [%rd60];
	popc.b32 	%r118, %r117;
	cvt.u16.u32 	%rs70, %r118;
	add.s16 	%rs71, %rs69, %rs70;
	add.s32 	%r119, %r110, 3;
	mul.wide.u32 	%rd61, %r119, 4;
	add.s64 	%rd62, %rd1, %rd61;
	ld.global.u32 	%r120, [%rd62];
	popc.b32 	%r121, %r120;
	cvt.u16.u32 	%rs72, %r121;
	add.s16 	%rs84, %rs71, %rs72;
	add.s32 	%r137, %r137, 4;
$L__BB1_13:
	setp.eq.s32 	%p9, %r13, 0;
	@%p9 bra 	$L__BB1_17;
	setp.eq.s32 	%p10, %r13, 1;
	add.s32 	%r27, %r137, %r16;
	mul.wide.u32 	%rd63, %r27, 4;
	add.s64 	%rd64, %rd1, %rd63;
	ld.global.u32 	%r122, [%rd64];
	popc.b32 	%r123, %r122;
	cvt.u16.u32 	%rs73, %r123;
	add.s16 	%rs84, %rs84, %rs73;
	@%p10 bra 	$L__BB1_17;
	setp.eq.s32 	%p11, %r13, 2;
	add.s32 	%r124, %r27, 1;
	mul.wide.u32 	%rd65, %r124, 4;
	add.s64 	%rd66, %rd1, %rd65;
	ld.global.u32 	%r125, [%rd66];
	popc.b32 	%r126, %r125;
	cvt.u16.u32 	%rs74, %r126;
	add.s16 	%rs84, %rs84, %rs74;
	@%p11 bra 	$L__BB1_17;
	add.s32 	%r127, %r27, 2;
	mul.wide.u32 	%rd67, %r127, 4;
	add.s64 	%rd68, %rd1, %rd67;
	ld.global.u32 	%r128, [%rd68];
	popc.b32 	%r129, %r128;
	cvt.u16.u32 	%rs75, %r129;
	add.s16 	%rs84, %rs84, %rs75;
$L__BB1_17:
	mul.wide.u32 	%rd69, %r132, 2;
	add.s64 	%rd70, %rd3, %rd69;
	st.global.u16 	[%rd70], %rs84;
	cvt.u32.u16 	%r130, %rs84;
	mul.wide.u32 	%rd71, %r132, 8;
	add.s64 	%rd72, %rd2, %rd71;
	st.global.u32 	[%rd72], %r132;
	st.global.u32 	[%rd72+4], %r130;
	add.s32 	%r132, %r132, %r4;
	setp.lt.u32 	%p12, %r132, %r30;
	@%p12 bra 	$L__BB1_4;
$L__BB1_18:
	ret;

}


// ===== COMPILED SASS (sm_100) =====

	.target	sm_100

	.elftype	@"ET_EXEC"


//--------------------- .note.nv.tkinfo           --------------------------
	.section	.note.nv.tkinfo,"",@"SHT_NOTE"
	.sectionflags	@"SHF_NOTE_NV_TKINFO"
	.tkinfo
        /*0018*/ 	.word	0x00000002
        /*0030*/ 	.string	""
        /*0030*/ 	.string	"ptxas"
        /*0030*/ 	.string	"Cuda compilation tools, release 13.0, V13.0.88"
        /*0030*/ 	.string	"Build cuda_13.0.r13.0/compiler.36424714_0"
        /*0030*/ 	.string	"-arch sm_100 -m 64 "



//--------------------- .note.nv.cuinfo           --------------------------
	.section	.note.nv.cuinfo,"",@"SHT_NOTE"
	.sectionflags	@"SHF_NOTE_NV_CUINFO"
        /*0018*/ 	.short	0x0002
        /*001a*/ 	.short	0x0064
        /*001c*/ 	.short	0x0082
	.zero		2


//--------------------- .nv.info                  --------------------------
	.section	.nv.info,"",@"SHT_CUDA_INFO"
	.align	4


	//----- nvinfo : EIATTR_REGCOUNT
	.align		4
        /*0000*/ 	.byte	0x04, 0x2f
        /*0002*/ 	.short	(.L_1 - .L_0)
	.align		4
.L_0:
        /*0004*/ 	.word	index@(_Z32kernel_4pass_popcount_monolithicPhPtP6iovRowjj)
        /*0008*/ 	.word	0x00000020


	//----- nvinfo : EIATTR_FRAME_SIZE
	.align		4
.L_1:
        /*000c*/ 	.byte	0x04, 0x11
        /*000e*/ 	.short	(.L_3 - .L_2)
	.align		4
.L_2:
        /*0010*/ 	.word	index@(_Z32kernel_4pass_popcount_monolithicPhPtP6iovRowjj)
        /*0014*/ 	.word	0x00000000


	//----- nvinfo : EIATTR_REGCOUNT
	.align		4
.L_3:
        /*0018*/ 	.byte	0x04, 0x2f
        /*001a*/ 	.short	(.L_5 - .L_4)
	.align		4
.L_4:
        /*001c*/ 	.word	index@(_Z30kernel_4pass_popcount_stridingPhPtP6iovRowjj)
        /*0020*/ 	.word	0x00000020


	//----- nvinfo : EIATTR_FRAME_SIZE
	.align		4
.L_5:
        /*0024*/ 	.byte	0x04, 0x11
        /*0026*/ 	.short	(.L_7 - .L_6)
	.align		4
.L_6:
        /*0028*/ 	.word	index@(_Z30kernel_4pass_popcount_stridingPhPtP6iovRowjj)
        /*002c*/ 	.word	0x00000000


	//----- nvinfo : EIATTR_MIN_STACK_SIZE
	.align		4
.L_7:
        /*0030*/ 	.byte	0x04, 0x12
        /*0032*/ 	.short	(.L_9 - .L_8)
	.align		4
.L_8:
        /*0034*/ 	.word	index@(_Z30kernel_4pass_popcount_stridingPhPtP6iovRowjj)
        /*0038*/ 	.word	0x00000000


	//----- nvinfo : EIATTR_MIN_STACK_SIZE
	.align		4
.L_9:
        /*003c*/ 	.byte	0x04, 0x12
        /*003e*/ 	.short	(.L_11 - .L_10)
	.align		4
.L_10:
        /*0040*/ 	.word	index@(_Z32kernel_4pass_popcount_monolithicPhPtP6iovRowjj)
        /*0044*/ 	.word	0x00000000
.L_11:


//--------------------- .nv.compat                --------------------------
	.section	.nv.compat,"",@"SHT_CUDA_COMPAT_INFO"
	.align	4
        /*0000*/ 	.byte	0x02, 0x09, 0x00, 0x00, 0x02, 0x02, 0x01, 0x00, 0x02, 0x05, 0x05, 0x00, 0x03, 0x07, 0x01, 0x01
        /*0010*/ 	.byte	0x02, 0x03, 0x00, 0x00, 0x02, 0x06, 0x01, 0x00, 0x04, 0x0b, 0x08, 0x00, 0x09, 0x00, 0x00, 0x00
        /*0020*/ 	.byte	0x00, 0x00, 0x00, 0x00


//--------------------- .nv.info._Z30kernel_4pass_popcount_stridingPhPtP6iovRowjj --------------------------
	.section	.nv.info._Z30kernel_4pass_popcount_stridingPhPtP6iovRowjj,"",@"SHT_CUDA_INFO"
	.sectionflags	@""
	.align	4


	//----- nvinfo : EIATTR_CUDA_API_VERSION
	.align		4
        /*0000*/ 	.byte	0x04, 0x37
        /*0002*/ 	.short	(.L_13 - .L_12)
.L_12:
        /*0004*/ 	.word	0x00000082


	//----- nvinfo : EIATTR_KPARAM_INFO
	.align		4
.L_13:
        /*0008*/ 	.byte	0x04, 0x17
        /*000a*/ 	.short	(.L_15 - .L_14)
.L_14:
        /*000c*/ 	.word	0x00000000
        /*0010*/ 	.short	0x0004
        /*0012*/ 	.short	0x001c
        /*0014*/ 	.byte	0x00, 0xf0, 0x11, 0x00


	//----- nvinfo : EIATTR_KPARAM_INFO
	.align		4
.L_15:
        /*0018*/ 	.byte	0x04, 0x17
        /*001a*/ 	.short	(.L_17 - .L_16)
.L_16:
        /*001c*/ 	.word	0x00000000
        /*0020*/ 	.short	0x0003
        /*0022*/ 	.short	0x0018
        /*0024*/ 	.byte	0x00, 0xf0, 0x11, 0x00


	//----- nvinfo : EIATTR_KPARAM_INFO
	.align		4
.L_17:
        /*0028*/ 	.byte	0x04, 0x17
        /*002a*/ 	.short	(.L_19 - .L_18)
.L_18:
        /*002c*/ 	.word	0x00000000
        /*0030*/ 	.short	0x0002
        /*0032*/ 	.short	0x0010
        /*0034*/ 	.byte	0x00, 0xf5, 0x21, 0x00


	//----- nvinfo : EIATTR_KPARAM_INFO
	.align		4
.L_19:
        /*0038*/ 	.byte	0x04, 0x17
        /*003a*/ 	.short	(.L_21 - .L_20)
.L_20:
        /*003c*/ 	.word	0x00000000
        /*0040*/ 	.short	0x0001
        /*0042*/ 	.short	0x0008
        /*0044*/ 	.byte	0x00, 0xf5, 0x21, 0x00


	//----- nvinfo : EIATTR_KPARAM_INFO
	.align		4
.L_21:
        /*0048*/ 	.byte	0x04, 0x17
        /*004a*/ 	.short	(.L_23 - .L_22)
.L_22:
        /*004c*/ 	.word	0x00000000
        /*0050*/ 	.short	0x0000
        /*0052*/ 	.short	0x0000
        /*0054*/ 	.byte	0x00, 0xf5, 0x21, 0x00


	//----- nvinfo : EIATTR_SPARSE_MMA_MASK
	.align		4
.L_23:
        /*0058*/ 	.byte	0x03, 0x50
        /*005a*/ 	.short	0x0000


	//----- nvinfo : EIATTR_MAXREG_COUNT
	.align		4
        /*005c*/ 	.byte	0x03, 0x1b
        /*005e*/ 	.short	0x00ff


	//----- nvinfo : EIATTR_MERCURY_ISA_VERSION
	.align		4
        /*0060*/ 	.byte	0x03, 0x5f
        /*0062*/ 	.short	0x0101


	//----- nvinfo : EIATTR_VRC_CTA_INIT_COUNT
	.align		4
        /*0064*/ 	.byte	0x02, 0x4a
	.zero		1
	.zero		1


	//----- nvinfo : EIATTR_EXIT_INSTR_OFFSETS
	.align		4
        /*0068*/ 	.byte	0x04, 0x1c
        /*006a*/ 	.short	(.L_25 - .L_24)


	//   ....[0]....
.L_24:
        /*006c*/ 	.word	0x00000070


	//   ....[1]....
        /*0070*/ 	.word	0x00000190


	//   ....[2]....
        /*0074*/ 	.word	0x00000df0


	//----- nvinfo : EIATTR_CRS_STACK_SIZE
	.align		4
.L_25:
        /*0078*/ 	.byte	0x04, 0x1e
        /*007a*/ 	.short	(.L_27 - .L_26)
.L_26:
        /*007c*/ 	.word	0x00000000


	//----- nvinfo : EIATTR_CBANK_PARAM_SIZE
	.align		4
.L_27:
        /*0080*/ 	.byte	0x03, 0x19
        /*0082*/ 	.short	0x0020


	//----- nvinfo : EIATTR_PARAM_CBANK
	.align		4
        /*0084*/ 	.byte	0x04, 0x0a
        /*0086*/ 	.short	(.L_29 - .L_28)
	.align		4
.L_28:
        /*0088*/ 	.word	index@(.nv.constant0._Z30kernel_4pass_popcount_stridingPhPtP6iovRowjj)
        /*008c*/ 	.short	0x0380
        /*008e*/ 	.short	0x0020


	//----- nvinfo : EIATTR_SW_WAR
	.align		4
.L_29:
        /*0090*/ 	.byte	0x04, 0x36
        /*0092*/ 	.short	(.L_31 - .L_30)
.L_30:
        /*0094*/ 	.word	0x00000008
.L_31:


//--------------------- .nv.info._Z32kernel_4pass_popcount_monolithicPhPtP6iovRowjj --------------------------
	.section	.nv.info._Z32kernel_4pass_popcount_monolithicPhPtP6iovRowjj,"",@"SHT_CUDA_INFO"
	.sectionflags	@""
	.align	4


	//----- nvinfo : EIATTR_CUDA_API_VERSION
	.align		4
        /*0000*/ 	.byte	0x04, 0x37
        /*0002*/ 	.short	(.L_33 - .L_32)
.L_32:
        /*0004*/ 	.word	0x00000082


	//----- nvinfo : EIATTR_KPARAM_INFO
	.align		4
.L_33:
        /*0008*/ 	.byte	0x04, 0x17
        /*000a*/ 	.short	(.L_35 - .L_34)
.L_34:
        /*000c*/ 	.word	0x00000000
        /*0010*/ 	.short	0x0004
        /*0012*/ 	.short	0x001c
        /*0014*/ 	.byte	0x00, 0xf0, 0x11, 0x00


	//----- nvinfo : EIATTR_KPARAM_INFO
	.align		4
.L_35:
        /*0018*/ 	.byte	0x04, 0x17
        /*001a*/ 	.short	(.L_37 - .L_36)
.L_36:
        /*001c*/ 	.word	0x00000000
        /*0020*/ 	.short	0x0003
        /*0022*/ 	.short	0x0018
        /*0024*/ 	.byte	0x00, 0xf0, 0x11, 0x00


	//----- nvinfo : EIATTR_KPARAM_INFO
	.align		4
.L_37:
        /*0028*/ 	.byte	0x04, 0x17
        /*002a*/ 	.short	(.L_39 - .L_38)
.L_38:
        /*002c*/ 	.word	0x00000000
        /*0030*/ 	.short	0x0002
        /*0032*/ 	.short	0x0010
        /*0034*/ 	.byte	0x00, 0xf5, 0x21, 0x00


	//----- nvinfo : EIATTR_KPARAM_INFO
	.align		4
.L_39:
        /*0038*/ 	.byte	0x04, 0x17
        /*003a*/ 	.short	(.L_41 - .L_40)
.L_40:
        /*003c*/ 	.word	0x00000000
        /*0040*/ 	.short	0x0001
        /*0042*/ 	.short	0x0008
        /*0044*/ 	.byte	0x00, 0xf5, 0x21, 0x00


	//----- nvinfo : EIATTR_KPARAM_INFO
	.align		4
.L_41:
        /*0048*/ 	.byte	0x04, 0x17
        /*004a*/ 	.short	(.L_43 - .L_42)
.L_42:
        /*004c*/ 	.word	0x00000000
        /*0050*/ 	.short	0x0000
        /*0052*/ 	.short	0x0000
        /*0054*/ 	.byte	0x00, 0xf5, 0x21, 0x00


	//----- nvinfo : EIATTR_SPARSE_MMA_MASK
	.align		4
.L_43:
        /*0058*/ 	.byte	0x03, 0x50
        /*005a*/ 	.short	0x0000


	//----- nvinfo : EIATTR_MAXREG_COUNT
	.align		4
        /*005c*/ 	.byte	0x03, 0x1b
        /*005e*/ 	.short	0x00ff


	//----- nvinfo : EIATTR_MERCURY_ISA_VERSION
	.align		4
        /*0060*/ 	.byte	0x03, 0x5f
        /*0062*/ 	.short	0x0101


	//----- nvinfo : EIATTR_VRC_CTA_INIT_COUNT
	.align		4
        /*0064*/ 	.byte	0x02, 0x4a
	.zero		1
	.zero		1


	//----- nvinfo : EIATTR_EXIT_INSTR_OFFSETS
	.align		4
        /*0068*/ 	.byte	0x04, 0x1c
        /*006a*/ 	.short	(.L_45 - .L_44)


	//   ....[0]....
.L_44:
        /*006c*/ 	.word	0x00000070


	//   ....[1]....
        /*0070*/ 	.word	0x00000c10


	//----- nvinfo : EIATTR_CBANK_PARAM_SIZE
	.align		4
.L_45:
        /*0074*/ 	.byte	0x03, 0x19
        /*0076*/ 	.short	0x0020


	//----- nvinfo : EIATTR_PARAM_CBANK
	.align		4
        /*0078*/ 	.byte	0x04, 0x0a
        /*007a*/ 	.short	(.L_47 - .L_46)
	.align		4
.L_46:
        /*007c*/ 	.word	index@(.nv.constant0._Z32kernel_4pass_popcount_monolithicPhPtP6iovRowjj)
        /*0080*/ 	.short	0x0380
        /*0082*/ 	.short	0x0020


	//----- nvinfo : EIATTR_SW_WAR
	.align		4
.L_47:
        /*0084*/ 	.byte	0x04, 0x36
        /*0086*/ 	.short	(.L_49 - .L_48)
.L_48:
        /*0088*/ 	.word	0x00000008
.L_49:


//--------------------- .nv.callgraph             --------------------------
	.section	.nv.callgraph,"",@"SHT_CUDA_CALLGRAPH"
	.align	4
	.sectionentsize	8
	.align		4
        /*0000*/ 	.word	0x00000000
	.align		4
        /*0004*/ 	.word	0xffffffff
	.align		4
        /*0008*/ 	.word	0x00000000
	.align		4
        /*000c*/ 	.word	0xfffffffe
	.align		4
        /*0010*/ 	.word	0x00000000
	.align		4
        /*0014*/ 	.word	0xfffffffd
	.align		4
        /*0018*/ 	.word	0x00000000
	.align		4
        /*001c*/ 	.word	0xfffffffc


//--------------------- .text._Z30kernel_4pass_popcount_stridingPhPtP6iovRowjj --------------------------
	.section	.text._Z30kernel_4pass_popcount_stridingPhPtP6iovRowjj,"ax",@progbits
	.align	128
        .global         _Z30kernel_4pass_popcount_stridingPhPtP6iovRowjj
        .type           _Z30kernel_4pass_popcount_stridingPhPtP6iovRowjj,@function
        .size           _Z30kernel_4pass_popcount_stridingPhPtP6iovRowjj,(.L_x_16 - _Z30kernel_4pass_popcount_stridingPhPtP6iovRowjj)
        .other          _Z30kernel_4pass_popcount_stridingPhPtP6iovRowjj,@"STO_CUDA_ENTRY STV_DEFAULT"
_Z30kernel_4pass_popcount_stridingPhPtP6iovRowjj:
.text._Z30kernel_4pass_popcount_stridingPhPtP6iovRowjj:
[----:B------:R-:W-:Y:S01]  /*0000*/  LDC R1, c[0x0][0x37c] ;  /* 0x0000df00ff017b82 */ /* 0x000fe20000000800 */
[----:B------:R-:W0:Y:S07]  /*0010*/  S2R R0, SR_TID.X ;  /* 0x0000000000007919 */ /* 0x000e2e0000002100 */
[----:B------:R-:W0:Y:S01]  /*0020*/  S2UR UR4, SR_CTAID.X ;  /* 0x00000000000479c3 */ /* 0x000e220000002500 */
[----:B------:R-:W1:Y:S07]  /*0030*/  LDCU UR5, c[0x0][0x39c] ;  /* 0x00007380ff0577ac */ /* 0x000e6e0008000800 */
[----:B------:R-:W0:Y:S02]  /*0040*/  LDC R3, c[0x0][0x360] ;  /* 0x0000d800ff037b82 */ /* 0x000e240000000800 */
[----:B0-----:R-:W-:-:S05]  /*0050*/  IMAD R0, R3, UR4, R0 ;  /* 0x0000000403007c24 */ /* 0x001fca000f8e0200 */
[----:B-1----:R-:W-:-:S13]  /*0060*/  ISETP.GE.U32.AND P0, PT, R0, UR5, PT ;  /* 0x0000000500007c0c */ /* 0x002fda000bf06070 */
[----:B------:R-:W-:Y:S05]  /*0070*/  @P0 EXIT ;  /* 0x000000000000094d */ /* 0x000fea0003800000 */
[----:B------:R-:W0:Y:S01]  /*0080*/  LDC R5, c[0x0][0x398] ;  /* 0x0000e600ff057b82 */ /* 0x000e220000000800 */
[----:B------:R-:W1:Y:S01]  /*0090*/  LDCU UR4, c[0x0][0x370] ;  /* 0x00006e00ff0477ac */ /* 0x000e620008000800 */
[----:B------:R-:W2:Y:S01]  /*00a0*/  LDCU.64 UR6, c[0x0][0x358] ;  /* 0x00006b00ff0677ac */ /* 0x000ea20008000a00 */
[----:B-1----:R-:W-:Y:S01]  /*00b0*/  IMAD R3, R3, UR4, RZ ;  /* 0x0000000403037c24 */ /* 0x002fe2000f8e02ff */
[----:B0-----:R-:W-:Y:S02]  /*00c0*/  ISETP.GT.U32.AND P0, PT, R5, 0x1f, PT ;  /* 0x0000001f0500780c */ /* 0x001fe40003f04070 */
[----:B------:R-:W-:-:S11]  /*00d0*/  SHF.R.U32.HI R5, RZ, 0x5, R5 ;  /* 0x00000005ff057819 */ /* 0x000fd60000011605 */
[----:B--2---:R-:W-:Y:S05]  /*00e0*/  @P0 BRA `(.L_x_0) ;  /* 0x00000000002c0947 */ /* 0x004fea0003800000 */
[----:B------:R-:W0:Y:S08]  /*00f0*/  LDC.64 R8, c[0x0][0x388] ;  /* 0x0000e200ff087b82 */ /* 0x000e300000000a00 */
[----:B------:R-:W1:Y:S02]  /*0100*/  LDC.64 R10, c[0x0][0x390] ;  /* 0x0000e400ff0a7b82 */ /* 0x000e640000000a00 */
.L_x_1:
[----:B0-----:R-:W-:-:S04]  /*0110*/  IMAD.WIDE.U32 R4, R0, 0x2, R8 ;  /* 0x0000000200047825 */ /* 0x001fc800078e0008 */
[----:B-1----:R-:W-:Y:S01]  /*0120*/  IMAD.WIDE.U32 R6, R0, 0x8, R10 ;  /* 0x0000000800067825 */ /* 0x002fe200078e000a */
[----:B------:R-:W-:Y:S04]  /*0130*/  STG.E.U16 desc[UR6][R4.64], RZ ;  /* 0x000000ff04007986 */ /* 0x000fe8000c101506 */
[----:B------:R0:W-:Y:S04]  /*0140*/  STG.E desc[UR6][R6.64], R0 ;  /* 0x0000000006007986 */ /* 0x0001e8000c101906 */
[----:B------:R2:W-:Y:S01]  /*0150*/  STG.E desc[UR6][R6.64+0x4], RZ ;  /* 0x000004ff06007986 */ /* 0x0005e2000c101906 */
[----:B0-----:R-:W-:-:S04]  /*0160*/  IADD3 R0, PT, PT, R3, R0, RZ ;  /* 0x0000000003007210 */ /* 0x001fc80007ffe0ff */
[----:B------:R-:W-:-:S13]  /*0170*/  ISETP.GE.U32.AND P0, PT, R0, UR5, PT ;  /* 0x0000000500007c0c */ /* 0x000fda000bf06070 */
[----:B--2---:R-:W-:Y:S05]  /*0180*/  @!P0 BRA `(.L_x_1) ;  /* 0xfffffffc00e08947 */ /* 0x004fea000383ffff */
[----:B------:R-:W-:Y:S05]  /*0190*/  EXIT ;  /* 0x000000000000794d */ /* 0x000fea0003800000 */
.L_x_0:
[C---:B------:R-:W-:Y:S02]  /*01a0*/  LOP3.LUT R2, R5.reuse, 0xf, RZ, 0xc0, !PT ;  /* 0x0000000f05027812 */ /* 0x040fe400078ec0ff */
[C---:B------:R-:W-:Y:S02]  /*01b0*/  LOP3.LUT R4, R5.reuse, 0x7, RZ, 0xc0, !PT ;  /* 0x0000000705047812 */ /* 0x040fe400078ec0ff */
[----:B------:R-:W-:Y:S01]  /*01c0*/  IADD3 R6, PT, PT, R5, -0x1, RZ ;  /* 0xffffffff05067810 */ /* 0x000fe20007ffe0ff */
[----:B------:R-:W-:Y:S01]  /*01d0*/  VIADD R2, R2, 0xffffffff ;  /* 0xffffffff02027836 */ /* 0x000fe20000000000 */
[----:B------:R-:W-:Y:S02]  /*01e0*/  IADD3 R4, PT, PT, R4, -0x1, RZ ;  /* 0xffffffff04047810 */ /* 0x000fe40007ffe0ff */
[----:B------:R-:W-:Y:S02]  /*01f0*/  ISETP.GE.U32.AND P2, PT, R6, 0xf, PT ;  /* 0x0000000f0600780c */ /* 0x000fe40003f46070 */
[----:B------:R-:W-:-:S02]  /*0200*/  ISETP.GE.U32.AND P1, PT, R2, 0x7, PT ;  /* 0x000000070200780c */ /* 0x000fc40003f26070 */
[C---:B------:R-:W-:Y:S02]  /*0210*/  LOP3.LUT R2, R5.reuse, 0x7fffff0, RZ, 0xc0, !PT ;  /* 0x07fffff005027812 */ /* 0x040fe400078ec0ff */
[----:B------:R-:W-:Y:S02]  /*0220*/  ISETP.GE.U32.AND P0, PT, R4, 0x3, PT ;  /* 0x000000030400780c */ /* 0x000fe40003f06070 */
[----:B------:R-:W-:Y:S01]  /*0230*/  LOP3.LUT R4, R5, 0x3, RZ, 0xc0, !PT ;  /* 0x0000000305047812 */ /* 0x000fe200078ec0ff */
[----:B------:R-:W-:-:S10]  /*0240*/  IMAD.MOV R6, RZ, RZ, -R2 ;  /* 0x000000ffff067224 */ /* 0x000fd400078e0a02 */
.L_x_7:
[----:B------:R-:W-:Y:S02]  /*0250*/  HFMA2 R22, -RZ, RZ, 0, 0 ;  /* 0x00000000ff167431 */ /* 0x000fe400000001ff */
[----:B------:R-:W-:Y:S01]  /*0260*/  IMAD R7, R5, R0, RZ ;  /* 0x0000000005077224 */ /* 0x000fe200078e02ff */
[----:B------:R-:W-:Y:S01]  /*0270*/  PRMT R8, RZ, 0x7610, R8 ;  /* 0x00007610ff087816 */ /* 0x000fe20000000008 */
[----:B------:R-:W-:Y:S06]  /*0280*/  @!P2 BRA `(.L_x_2) ;  /* 0x000000040040a947 */ /* 0x000fec0003800000 */
[----:B------:R-:W-:Y:S01]  /*0290*/  VIADD R9, R7, 0x7 ;  /* 0x0000000707097836 */ /* 0x000fe20000000000 */
[----:B------:R-:W-:Y:S02]  /*02a0*/  PRMT R8, RZ, 0x7610, R8 ;  /* 0x00007610ff087816 */ /* 0x000fe40000000008 */
[----:B------:R-:W-:-:S07]  /*02b0*/  MOV R19, R6 ;  /* 0x0000000600137202 */ /* 0x000fce0000000f00 */
.L_x_3:
[----:B------:R-:W0:Y:S01]  /*02c0*/  LDC.64 R12, c[0x0][0x380] ;  /* 0x0000e000ff0c7b82 */ /* 0x000e220000000a00 */
[C---:B------:R-:W-:Y:S01]  /*02d0*/  IADD3 R15, PT, PT, R9.reuse, -0x6, RZ ;  /* 0xfffffffa090f7810 */ /* 0x040fe20007ffe0ff */
[----:B------:R-:W-:-:S04]  /*02e0*/  VIADD R11, R9, 0xfffffff9 ;  /* 0xfffffff9090b7836 */ /* 0x000fc80000000000 */
[----:B0-----:R-:W-:-:S04]  /*02f0*/  IMAD.WIDE.U32 R10, R11, 0x4, R12 ;  /* 0x000000040b0a7825 */ /* 0x001fc800078e000c */
[----:B------:R-:W-:Y:S01]  /*0300*/  IMAD.WIDE.U32 R14, R15, 0x4, R12 ;  /* 0x000000040f0e7825 */ /* 0x000fe200078e000c */
[----:B------:R-:W2:Y:S04]  /*0310*/  LDG.E R20, desc[UR6][R10.64] ;  /* 0x000000060a147981 */ /* 0x000ea8000c1e1900 */
[----:B------:R0:W3:Y:S01]  /*0320*/  LDG.E R21, desc[UR6][R14.64] ;  /* 0x000000060e157981 */ /* 0x0000e2000c1e1900 */
[C---:B------:R-:W-:Y:S01]  /*0330*/  VIADD R27, R9.reuse, 0xfffffffd ;  /* 0xfffffffd091b7836 */ /* 0x040fe20000000000 */
[C---:B------:R-:W-:Y:S01]  /*0340*/  IADD3 R17, PT, PT, R9.reuse, -0x4, RZ ;  /* 0xfffffffc09117810 */ /* 0x040fe20007ffe0ff */
[C---:B------:R-:W-:Y:S01]  /*0350*/  VIADD R23, R9.reuse, 0xfffffffb ;  /* 0xfffffffb09177836 */ /* 0x040fe20000000000 */
[C---:B------:R-:W-:Y:S01]  /*0360*/  IADD3 R29, PT, PT, R9.reuse, -0x2, RZ ;  /* 0xfffffffe091d7810 */ /* 0x040fe20007ffe0ff */
[----:B------:R-:W-:-:S02]  /*0370*/  VIADD R24, R9, 0xffffffff ;  /* 0xffffffff09187836 */ /* 0x000fc40000000000 */
[----:B------:R-:W-:-:S04]  /*0380*/  IMAD.WIDE.U32 R16, R17, 0x4, R12 ;  /* 0x0000000411107825 */ /* 0x000fc800078e000c */
[--C-:B0-----:R-:W-:Y:S01]  /*0390*/  IMAD.WIDE.U32 R14, R27, 0x4, R12.reuse ;  /* 0x000000041b0e7825 */ /* 0x101fe200078e000c */
[----:B------:R-:W-:Y:S01]  /*03a0*/  IADD3 R27, PT, PT, R9, 0x1, RZ ;  /* 0x00000001091b7810 */ /* 0x000fe20007ffe0ff */
[----:B------:R0:W4:Y:S02]  /*03b0*/  LDG.E R18, desc[UR6][R16.64] ;  /* 0x0000000610127981 */ /* 0x000124000c1e1900 */
[--C-:B------:R-:W-:Y:S02]  /*03c0*/  IMAD.WIDE.U32 R10, R29, 0x4, R12.reuse ;  /* 0x000000041d0a7825 */ /* 0x100fe400078e000c */
[----:B------:R1:W5:Y:S02]  /*03d0*/  LDG.E R29, desc[UR6][R14.64] ;  /* 0x000000060e1d7981 */ /* 0x000364000c1e1900 */
[--C-:B------:R-:W-:Y:S02]  /*03e0*/  IMAD.WIDE.U32 R22, R23, 0x4, R12.reuse ;  /* 0x0000000417167825 */ /* 0x100fe400078e000c */
[----:B------:R1:W5:Y:S02]  /*03f0*/  LDG.E R11, desc[UR6][R10.64] ;  /* 0x000000060a0b7981 */ /* 0x000364000c1e1900 */
[--C-:B0-----:R-:W-:Y:S01]  /*0400*/  IMAD.WIDE.U32 R16, R24, 0x4, R12.reuse ;  /* 0x0000000418107825 */ /* 0x101fe200078e000c */
[C---:B------:R-:W-:Y:S01]  /*0410*/  IADD3 R24, PT, PT, R9.reuse, 0x3, RZ ;  /* 0x0000000309187810 */ /* 0x040fe20007ffe0ff */
[----:B------:R0:W4:Y:S02]  /*0420*/  LDG.E R25, desc[UR6][R22.64] ;  /* 0x0000000616197981 */ /* 0x000124000c1e1900 */
[----:B-1----:R-:W-:-:S02]  /*0430*/  IMAD.WIDE.U32 R14, R9, 0x4, R12 ;  /* 0x00000004090e7825 */ /* 0x002fc400078e000c */
[----:B------:R1:W5:Y:S02]  /*0440*/  LDG.E R28, desc[UR6][R16.64] ;  /* 0x00000006101c7981 */ /* 0x000364000c1e1900 */
[----:B------:R-:W-:Y:S02]  /*0450*/  VIADD R10, R9, 0x2 ;  /* 0x00000002090a7836 */ /* 0x000fe40000000000 */
[--C-:B0-----:R-:W-:Y:S02]  /*0460*/  IMAD.WIDE.U32 R22, R27, 0x4, R12.reuse ;  /* 0x000000041b167825 */ /* 0x101fe400078e000c */
[----:B------:R0:W5:Y:S02]  /*0470*/  LDG.E R27, desc[UR6][R14.64] ;  /* 0x000000060e1b7981 */ /* 0x000164000c1e1900 */
[----:B-1----:R-:W-:Y:S02]  /*0480*/  IMAD.WIDE.U32 R16, R24, 0x4, R12 ;  /* 0x0000000418107825 */ /* 0x002fe400078e000c */
[----:B------:R1:W5:Y:S04]  /*0490*/  LDG.E R26, desc[UR6][R22.64] ;  /* 0x00000006161a7981 */ /* 0x000368000c1e1900 */
[----:B------:R1:W5:Y:S01]  /*04a0*/  LDG.E R24, desc[UR6][R16.64] ;  /* 0x0000000610187981 */ /* 0x000362000c1e1900 */
[C---:B0-----:R-:W-:Y:S01]  /*04b0*/  VIADD R15, R9.reuse, 0x4 ;  /* 0x00000004090f7836 */ /* 0x041fe20000000000 */
[----:B-1----:R-:W-:-:S03]  /*04c0*/  IADD3 R23, PT, PT, R9, 0x5, RZ ;  /* 0x0000000509177810 */ /* 0x002fc60007ffe0ff */
[----:B------:R-:W-:-:S04]  /*04d0*/  IMAD.WIDE.U32 R14, R15, 0x4, R12 ;  /* 0x000000040f0e7825 */ /* 0x000fc800078e000c */
[--C-:B------:R-:W-:Y:S01]  /*04e0*/  IMAD.WIDE.U32 R16, R23, 0x4, R12.reuse ;  /* 0x0000000417107825 */ /* 0x100fe200078e000c */
[----:B------:R-:W-:Y:S01]  /*04f0*/  IADD3 R23, PT, PT, R9, 0x7, RZ ;  /* 0x0000000709177810 */ /* 0x000fe20007ffe0ff */
[----:B------:R0:W5:Y:S04]  /*0500*/  LDG.E R14, desc[UR6][R14.64] ;  /* 0x000000060e0e7981 */ /* 0x000168000c1e1900 */
[----:B------:R-:W-:Y:S01]  /*0510*/  IMAD.WIDE.U32 R22, R23, 0x4, R12 ;  /* 0x0000000417167825 */ /* 0x000fe200078e000c */
[----:B------:R-:W5:Y:S03]  /*0520*/  LDG.E R16, desc[UR6][R16.64] ;  /* 0x0000000610107981 */ /* 0x000f66000c1e1900 */
[----:B0-----:R-:W-:-:S02]  /*0530*/  VIADD R15, R9, 0x8 ;  /* 0x00000008090f7836 */ /* 0x001fc40000000000 */
[----:B------:R-:W5:Y:S01]  /*0540*/  LDG.E R22, desc[UR6][R22.64] ;  /* 0x0000000616167981 */ /* 0x000f62000c1e1900 */
[----:B--2---:R-:W-:Y:S08]  /*0550*/  POPC R20, R20 ;  /* 0x0000001400147309 */ /* 0x004ff00000000000 */
[----:B---3--:R-:W0:Y:S02]  /*0560*/  POPC R21, R21 ;  /* 0x0000001500157309 */ /* 0x008e240000000000 */
[----:B0-----:R-:W-:Y:S01]  /*0570*/  IADD3 R8, PT, PT, R21, R8, R20 ;  /* 0x0000000815087210 */ /* 0x001fe20007ffe014 */
[----:B------:R-:W-:-:S05]  /*0580*/  IMAD.WIDE.U32 R20, R10, 0x4, R12 ;  /* 0x000000040a147825 */ /* 0x000fca00078e000c */
[----:B------:R0:W2:Y:S02]  /*0590*/  LDG.E R10, desc[UR6][R20.64] ;  /* 0x00000006140a7981 */ /* 0x0000a4000c1e1900 */
[----:B0-----:R-:W-:-:S04]  /*05a0*/  VIADD R21, R9, 0x6 ;  /* 0x0000000609157836 */ /* 0x001fc80000000000 */
[----:B------:R-:W-:-:S04]  /*05b0*/  IMAD.WIDE.U32 R20, R21, 0x4, R12 ;  /* 0x0000000415147825 */ /* 0x000fc800078e000c */
[----:B------:R-:W-:Y:S02]  /*05c0*/  IMAD.WIDE.U32 R12, R15, 0x4, R12 ;  /* 0x000000040f0c7825 */ /* 0x000fe400078e000c */
[----:B------:R0:W3:Y:S04]  /*05d0*/  LDG.E R20, desc[UR6][R20.64] ;  /* 0x0000000614147981 */ /* 0x0000e8000c1e1900 */
[----:B------:R3:W3:Y:S01]  /*05e0*/  LDG.E R12, desc[UR6][R12.64] ;  /* 0x000000060c0c7981 */ /* 0x0006e2000c1e1900 */
[----:B----4-:R-:W-:Y:S08]  /*05f0*/  POPC R25, R25 ;  /* 0x0000001900197309 */ /* 0x010ff00000000000 */
[----:B------:R-:W1:Y:S08]  /*0600*/  POPC R18, R18 ;  /* 0x0000001200127309 */ /* 0x000e700000000000 */
[----:B-----5:R-:W-:Y:S08]  /*0610*/  POPC R29, R29 ;  /* 0x0000001d001d7309 */ /* 0x020ff00000000000 */
[----:B------:R-:W4:Y:S01]  /*0620*/  POPC R11, R11 ;  /* 0x0000000b000b7309 */ /* 0x000f220000000000 */
[----:B-1----:R-:W-:-:S07]  /*0630*/  IADD3 R8, PT, PT, R18, R8, R25 ;  /* 0x0000000812087210 */ /* 0x002fce0007ffe019 */
[----:B------:R-:W-:Y:S08]  /*0640*/  POPC R28, R28 ;  /* 0x0000001c001c7309 */ /* 0x000ff00000000000 */
[----:B------:R-:W1:Y:S01]  /*0650*/  POPC R27, R27 ;  /* 0x0000001b001b7309 */ /* 0x000e620000000000 */
[----:B----4-:R-:W-:-:S07]  /*0660*/  IADD3 R8, PT, PT, R11, R8, R29 ;  /* 0x000000080b087210 */ /* 0x010fce0007ffe01d */
[----:B------:R-:W-:Y:S01]  /*0670*/  POPC R26, R26 ;  /* 0x0000001a001a7309 */ /* 0x000fe20000000000 */
[----:B------:R-:W-:-:S07]  /*0680*/  IADD3 R19, PT, PT, R19, 0x10, RZ ;  /* 0x0000001013137810 */ /* 0x000fce0007ffe0ff */
[----:B------:R-:W-:Y:S01]  /*0690*/  POPC R24, R24 ;  /* 0x0000001800187309 */ /* 0x000fe20000000000 */
[----:B-1----:R-:W-:-:S07]  /*06a0*/  IADD3 R8, PT, PT, R27, R8, R28 ;  /* 0x000000081b087210 */ /* 0x002fce0007ffe01c */
[----:B------:R-:W-:Y:S01]  /*06b0*/  POPC R17, R14 ;  /* 0x0000000e00117309 */ /* 0x000fe20000000000 */
[----:B------:R-:W-:-:S07]  /*06c0*/  ISETP.NE.AND P3, PT, R19, RZ, PT ;  /* 0x000000ff1300720c */ /* 0x000fce0003f65270 */
[----:B------:R-:W-:Y:S08]  /*06d0*/  POPC R16, R16 ;  /* 0x0000001000107309 */ /* 0x000ff00000000000 */
[----:B0-----:R-:W-:Y:S01]  /*06e0*/  POPC R21, R22 ;  /* 0x0000001600157309 */ /* 0x001fe20000000000 */
[----:B------:R-:W-:-:S07]  /*06f0*/  VIADD R9, R9, 0x10 ;  /* 0x0000001009097836 */ /* 0x000fce0000000000 */
[----:B--2---:R-:W0:Y:S08]  /*0700*/  POPC R15, R10 ;  /* 0x0000000a000f7309 */ /* 0x004e300000000000 */
[----:B---3--:R-:W1:Y:S01]  /*0710*/  POPC R13, R20 ;  /* 0x00000014000d7309 */ /* 0x008e620000000000 */
[----:B0-----:R-:W-:-:S07]  /*0720*/  IADD3 R8, PT, PT, R15, R8, R26 ;  /* 0x000000080f087210 */ /* 0x001fce0007ffe01a */
[----:B------:R-:W0:Y:S01]  /*0730*/  POPC R12, R12 ;  /* 0x0000000c000c7309 */ /* 0x000e220000000000 */
[----:B------:R-:W-:-:S04]  /*0740*/  IADD3 R8, PT, PT, R17, R8, R24 ;  /* 0x0000000811087210 */ /* 0x000fc80007ffe018 */
[----:B-1----:R-:W-:-:S04]  /*0750*/  IADD3 R8, PT, PT, R13, R8, R16 ;  /* 0x000000080d087210 */ /* 0x002fc80007ffe010 */
[----:B0-----:R-:W-:Y:S01]  /*0760*/  IADD3 R8, PT, PT, R12, R8, R21 ;  /* 0x000000080c087210 */ /* 0x001fe20007ffe015 */
[----:B------:R-:W-:Y:S06]  /*0770*/  @P3 BRA `(.L_x_3) ;  /* 0xfffffff800d03947 */ /* 0x000fec000383ffff */
[----:B------:R-:W-:-:S07]  /*0780*/  MOV R22, R2 ;  /* 0x0000000200167202 */ /* 0x000fce0000000f00 */
.L_x_2:
[----:B------:R-:W0:Y:S02]  /*0790*/  LDCU UR4, c[0x0][0x398] ;  /* 0x00007300ff0477ac */ /* 0x000e240008000800 */
[----:B0-----:R-:W-:-:S09]  /*07a0*/  ULOP3.LUT UP0, URZ, UR4, 0x1e0, URZ, 0xc0, !UPT ;  /* 0x000001e004ff7892 */ /* 0x001fd2000f80c0ff */
[----:B------:R-:W-:Y:S05]  /*07b0*/  BRA.U !UP0, `(.L_x_4) ;  /* 0x00000005085c7547 */ /* 0x000fea000b800000 */
[----:B------:R-:W-:Y:S01]  /*07c0*/  ULOP3.LUT UP0, URZ, UR4, 0xe0, URZ, 0xc0, !UPT ;  /* 0x000000e004ff7892 */ /* 0x000fe2000f80c0ff */
[----:B------:R-:W-:Y:S10]  /*07d0*/  @!P1 BRA `(.L_x_5) ;  /* 0x0000000000989947 */ /* 0x000ff40003800000 */
[----:B------:R-:W0:Y:S01]  /*07e0*/  LDC.64 R10, c[0x0][0x380] ;  /* 0x0000e000ff0a7b82 */ /* 0x000e220000000a00 */
[----:B------:R-:W-:-:S04]  /*07f0*/  IMAD.IADD R13, R7, 0x1, R22 ;  /* 0x00000001070d7824 */ /* 0x000fc800078e0216 */
[C---:B------:R-:W-:Y:S01]  /*0800*/  VIADD R19, R13.reuse, 0x2 ;  /* 0x000000020d137836 */ /* 0x040fe20000000000 */
[C---:B------:R-:W-:Y:S02]  /*0810*/  IADD3 R25, PT, PT, R13.reuse, 0x1, RZ ;  /* 0x000000010d197810 */ /* 0x040fe40007ffe0ff */
[C---:B------:R-:W-:Y:S01]  /*0820*/  IADD3 R21, PT, PT, R13.reuse, 0x3, RZ ;  /* 0x000000030d157810 */ /* 0x040fe20007ffe0ff */
[C---:B------:R-:W-:Y:S01]  /*0830*/  VIADD R15, R13.reuse, 0x4 ;  /* 0x000000040d0f7836 */ /* 0x040fe20000000000 */
[C---:B------:R-:W-:Y:S01]  /*0840*/  IADD3 R23, PT, PT, R13.reuse, 0x5, RZ ;  /* 0x000000050d177810 */ /* 0x040fe20007ffe0ff */
[C---:B------:R-:W-:Y:S01]  /*0850*/  VIADD R27, R13.reuse, 0x6 ;  /* 0x000000060d1b7836 */ /* 0x040fe20000000000 */
[----:B------:R-:W-:Y:S01]  /*0860*/  IADD3 R29, PT, PT, R13, 0x7, RZ ;  /* 0x000000070d1d7810 */ /* 0x000fe20007ffe0ff */
[----:B0-----:R-:W-:-:S04]  /*0870*/  IMAD.WIDE.U32 R24, R25, 0x4, R10 ;  /* 0x0000000419187825 */ /* 0x001fc800078e000a */
[--C-:B------:R-:W-:Y:S02]  /*0880*/  IMAD.WIDE.U32 R16, R13, 0x4, R10.reuse ;  /* 0x000000040d107825 */ /* 0x100fe400078e000a */
[----:B------:R-:W2:Y:S02]  /*0890*/  LDG.E R24, desc[UR6][R24.64] ;  /* 0x0000000618187981 */ /* 0x000ea4000c1e1900 */
[--C-:B------:R-:W-:Y:S02]  /*08a0*/  IMAD.WIDE.U32 R18, R19, 0x4, R10.reuse ;  /* 0x0000000413127825 */ /* 0x100fe400078e000a */
[----:B------:R0:W3:Y:S02]  /*08b0*/  LDG.E R9, desc[UR6][R16.64] ;  /* 0x0000000610097981 */ /* 0x0000e4000c1e1900 */
[--C-:B------:R-:W-:Y:S02]  /*08c0*/  IMAD.WIDE.U32 R20, R21, 0x4, R10.reuse ;  /* 0x0000000415147825 */ /* 0x100fe400078e000a */
[----:B------:R-:W4:Y:S02]  /*08d0*/  LDG.E R18, desc[UR6][R18.64] ;  /* 0x0000000612127981 */ /* 0x000f24000c1e1900 */
[----:B------:R-:W-:-:S02]  /*08e0*/  IMAD.WIDE.U32 R12, R15, 0x4, R10 ;  /* 0x000000040f0c7825 */ /* 0x000fc400078e000a */
[----:B------:R-:W5:Y:S02]  /*08f0*/  LDG.E R20, desc[UR6][R20.64] ;  /* 0x0000000614147981 */ /* 0x000f64000c1e1900 */
[--C-:B------:R-:W-:Y:S02]  /*0900*/  IMAD.WIDE.U32 R14, R23, 0x4, R10.reuse ;  /* 0x00000004170e7825 */ /* 0x100fe400078e000a */
[----:B------:R-:W5:Y:S02]  /*0910*/  LDG.E R12, desc[UR6][R12.64] ;  /* 0x000000060c0c7981 */ /* 0x000f64000c1e1900 */
[--C-:B0-----:R-:W-:Y:S02]  /*0920*/  IMAD.WIDE.U32 R16, R27, 0x4, R10.reuse ;  /* 0x000000041b107825 */ /* 0x101fe400078e000a */
[----:B------:R-:W5:Y:S02]  /*0930*/  LDG.E R14, desc[UR6][R14.64] ;  /* 0x000000060e0e7981 */ /* 0x000f64000c1e1900 */
[----:B------:R-:W-:-:S02]  /*0940*/  IMAD.WIDE.U32 R10, R29, 0x4, R10 ;  /* 0x000000041d0a7825 */ /* 0x000fc400078e000a */
[----:B------:R-:W5:Y:S04]  /*0950*/  LDG.E R16, desc[UR6][R16.64] ;  /* 0x0000000610107981 */ /* 0x000f68000c1e1900 */
[----:B------:R-:W5:Y:S01]  /*0960*/  LDG.E R10, desc[UR6][R10.64] ;  /* 0x000000060a0a7981 */ /* 0x000f62000c1e1900 */
[----:B------:R-:W-:Y:S01]  /*0970*/  VIADD R22, R22, 0x8 ;  /* 0x0000000816167836 */ /* 0x000fe20000000000 */
[----:B--2---:R-:W-:Y:S08]  /*0980*/  POPC R24, R24 ;  /* 0x0000001800187309 */ /* 0x004ff00000000000 */
[----:B---3--:R-:W0:Y:S08]  /*0990*/  POPC R9, R9 ;  /* 0x0000000900097309 */ /* 0x008e300000000000 */
[----:B----4-:R-:W-:Y:S08]  /*09a0*/  POPC R19, R18 ;  /* 0x0000001200137309 */ /* 0x010ff00000000000 */
[----:B-----5:R-:W1:Y:S01]  /*09b0*/  POPC R23, R20 ;  /* 0x0000001400177309 */ /* 0x020e620000000000 */
[----:B0-----:R-:W-:-:S07]  /*09c0*/  IADD3 R8, PT, PT, R24, R8, R9 ;  /* 0x0000000818087210 */ /* 0x001fce0007ffe009 */
[----:B------:R-:W-:Y:S08]  /*09d0*/  POPC R21, R12 ;  /* 0x0000000c00157309 */ /* 0x000ff00000000000 */
[----:B------:R-:W0:Y:S01]  /*09e0*/  POPC R25, R14 ;  /* 0x0000000e00197309 */ /* 0x000e220000000000 */
[----:B-1----:R-:W-:-:S07]  /*09f0*/  IADD3 R8, PT, PT, R23, R8, R19 ;  /* 0x0000000817087210 */ /* 0x002fce0007ffe013 */
[----:B------:R-:W-:Y:S08]  /*0a00*/  POPC R27, R16 ;  /* 0x00000010001b7309 */ /* 0x000ff00000000000 */
[----:B------:R-:W1:Y:S01]  /*0a10*/  POPC R13, R10 ;  /* 0x0000000a000d7309 */ /* 0x000e620000000000 */
[----:B0-----:R-:W-:-:S04]  /*0a20*/  IADD3 R8, PT, PT, R25, R8, R21 ;  /* 0x0000000819087210 */ /* 0x001fc80007ffe015 */
[----:B-1----:R-:W-:-:S07]  /*0a30*/  IADD3 R8, PT, PT, R13, R8, R27 ;  /* 0x000000080d087210 */ /* 0x002fce0007ffe01b */
.L_x_5:
[----:B------:R-:W-:Y:S05]  /*0a40*/  BRA.U !UP0, `(.L_x_4) ;  /* 0x0000000108b87547 */ /* 0x000fea000b800000 */
[----:B------:R-:W-:Y:S01]  /*0a50*/  ISETP.NE.AND P3, PT, R4, RZ, PT ;  /* 0x000000ff0400720c */ /* 0x000fe20003f65270 */
[----:B------:R-:W-:-:S12]  /*0a60*/  @!P0 BRA `(.L_x_6) ;  /* 0x0000000000548947 */ /* 0x000fd80003800000 */
[----:B------:R-:W0:Y:S01]  /*0a70*/  LDC.64 R10, c[0x0][0x380] ;  /* 0x0000e000ff0a7b82 */ /* 0x000e220000000a00 */
[----:B------:R-:W-:-:S04]  /*0a80*/  IADD3 R9, PT, PT, R7, R22, RZ ;  /* 0x0000001607097210 */ /* 0x000fc80007ffe0ff */
[C---:B------:R-:W-:Y:S01]  /*0a90*/  IADD3 R15, PT, PT, R9.reuse, 0x2, RZ ;  /* 0x00000002090f7810 */ /* 0x040fe20007ffe0ff */
[C---:B------:R-:W-:Y:S02]  /*0aa0*/  VIADD R13, R9.reuse, 0x1 ;  /* 0x00000001090d7836 */ /* 0x040fe40000000000 */
[----:B0-----:R-:W-:-:S04]  /*0ab0*/  IMAD.WIDE.U32 R16, R9, 0x4, R10 ;  /* 0x0000000409107825 */ /* 0x001fc800078e000a */
[----:B------:R-:W-:Y:S02]  /*0ac0*/  VIADD R9, R9, 0x3 ;  /* 0x0000000309097836 */ /* 0x000fe40000000000 */
[--C-:B------:R-:W-:Y:S01]  /*0ad0*/  IMAD.WIDE.U32 R12, R13, 0x4, R10.reuse ;  /* 0x000000040d0c7825 */ /* 0x100fe200078e000a */
[----:B------:R-:W2:Y:S03]  /*0ae0*/  LDG.E R16, desc[UR6][R16.64] ;  /* 0x0000000610107981 */ /* 0x000ea6000c1e1900 */
[--C-:B------:R-:W-:Y:S02]  /*0af0*/  IMAD.WIDE.U32 R14, R15, 0x4, R10.reuse ;  /* 0x000000040f0e7825 */ /* 0x100fe400078e000a */
[----:B------:R-:W3:Y:S02]  /*0b00*/  LDG.E R12, desc[UR6][R12.64] ;  /* 0x000000060c0c7981 */ /* 0x000ee4000c1e1900 */
[----:B------:R-:W-:-:S02]  /*0b10*/  IMAD.WIDE.U32 R10, R9, 0x4, R10 ;  /* 0x00000004090a7825 */ /* 0x000fc400078e000a */
[----:B------:R-:W4:Y:S04]  /*0b20*/  LDG.E R14, desc[UR6][R14.64] ;  /* 0x000000060e0e7981 */ /* 0x000f28000c1e1900 */
[----:B------:R-:W5:Y:S01]  /*0b30*/  LDG.E R10, desc[UR6][R10.64] ;  /* 0x000000060a0a7981 */ /* 0x000f62000c1e1900 */
[----:B------:R-:W-:Y:S01]  /*0b40*/  IADD3 R22, PT, PT, R22, 0x4, RZ ;  /* 0x0000000416167810 */ /* 0x000fe20007ffe0ff */
[----:B--2---:R-:W-:Y:S08]  /*0b50*/  POPC R9, R16 ;  /* 0x0000001000097309 */ /* 0x004ff00000000000 */
[----:B---3--:R-:W0:Y:S08]  /*0b60*/  POPC R18, R12 ;  /* 0x0000000c00127309 */ /* 0x008e300000000000 */
[----:B----4-:R-:W-:Y:S08]  /*0b70*/  POPC R20, R14 ;  /* 0x0000000e00147309 */ /* 0x010ff00000000000 */
[----:B-----5:R-:W1:Y:S01]  /*0b80*/  POPC R19, R10 ;  /* 0x0000000a00137309 */ /* 0x020e620000000000 */
[----:B0-----:R-:W-:-:S04]  /*0b90*/  IADD3 R9, PT, PT, R18, R8, R9 ;  /* 0x0000000812097210 */ /* 0x001fc80007ffe009 */
[----:B-1----:R-:W-:-:S04]  /*0ba0*/  IADD3 R9, PT, PT, R19, R9, R20 ;  /* 0x0000000913097210 */ /* 0x002fc80007ffe014 */
[----:B------:R-:W-:-:S07]  /*0bb0*/  PRMT R8, R9, 0x7610, R8 ;  /* 0x0000761009087816 */ /* 0x000fce0000000008 */
.L_x_6:
[----:B------:R-:W-:Y:S05]  /*0bc0*/  @!P3 BRA `(.L_x_4) ;  /* 0x000000000058b947 */ /* 0x000fea0003800000 */
[----:B------:R-:W0:Y:S01]  /*0bd0*/  LDC.64 R10, c[0x0][0x380] ;  /* 0x0000e000ff0a7b82 */ /* 0x000e220000000a00 */
[----:B------:R-:W-:-:S04]  /*0be0*/  IMAD.IADD R9, R7, 0x1, R22 ;  /* 0x0000000107097824 */ /* 0x000fc800078e0216 */
[----:B0-----:R-:W-:-:S06]  /*0bf0*/  IMAD.WIDE.U32 R12, R9, 0x4, R10 ;  /* 0x00000004090c7825 */ /* 0x001fcc00078e000a */
[----:B------:R-:W2:Y:S01]  /*0c00*/  LDG.E R12, desc[UR6][R12.64] ;  /* 0x000000060c0c7981 */ /* 0x000ea2000c1e1900 */
[----:B------:R-:W-:Y:S01]  /*0c10*/  ISETP.NE.AND P3, PT, R4, 0x1, PT ;  /* 0x000000010400780c */ /* 0x000fe20003f65270 */
[----:B--2---:R-:W0:Y:S02]  /*0c20*/  POPC R7, R12 ;  /* 0x0000000c00077309 */ /* 0x004e240000000000 */
[----:B0-----:R-:W-:-:S04]  /*0c30*/  IADD3 R7, PT, PT, R8, R7, RZ ;  /* 0x0000000708077210 */ /* 0x001fc80007ffe0ff */
[----:B------:R-:W-:-:S06]  /*0c40*/  PRMT R8, R7, 0x7610, R8 ;  /* 0x0000761007087816 */ /* 0x000fcc0000000008 */
[----:B------:R-:W-:Y:S05]  /*0c50*/  @!P3 BRA `(.L_x_4) ;  /* 0x000000000034b947 */ /* 0x000fea0003800000 */
[----:B------:R-:W-:Y:S01]  /*0c60*/  ISETP.NE.AND P3, PT, R4, 0x2, PT ;  /* 0x000000020400780c */ /* 0x000fe20003f65270 */
[----:B------:R-:W-:-:S04]  /*0c70*/  VIADD R13, R9, 0x1 ;  /* 0x00000001090d7836 */ /* 0x000fc80000000000 */
[----:B------:R-:W-:-:S06]  /*0c80*/  IMAD.WIDE.U32 R12, R13, 0x4, R10 ;  /* 0x000000040d0c7825 */ /* 0x000fcc00078e000a */
[----:B------:R-:W2:Y:S02]  /*0c90*/  LDG.E R12, desc[UR6][R12.64] ;  /* 0x000000060c0c7981 */ /* 0x000ea4000c1e1900 */
[----:B------:R-:W-:-:S05]  /*0ca0*/  @P3 IADD3 R7, PT, PT, R9, 0x2, RZ ;  /* 0x0000000209073810 */ /* 0x000fca0007ffe0ff */
[----:B------:R-:W-:-:S06]  /*0cb0*/  @P3 IMAD.WIDE.U32 R10, R7, 0x4, R10 ;  /* 0x00000004070a3825 */ /* 0x000fcc00078e000a */
[----:B------:R-:W3:Y:S01]  /*0cc0*/  @P3 LDG.E R10, desc[UR6][R10.64] ;  /* 0x000000060a0a3981 */ /* 0x000ee2000c1e1900 */
[----:B--2---:R-:W0:Y:S08]  /*0cd0*/  POPC R7, R12 ;  /* 0x0000000c00077309 */ /* 0x004e300000000000 */
[----:B---3--:R-:W1:Y:S01]  /*0ce0*/  @P3 POPC R9, R10 ;  /* 0x0000000a00093309 */ /* 0x008e620000000000 */
[----:B0-----:R-:W-:-:S05]  /*0cf0*/  IMAD.IADD R7, R8, 0x1, R7 ;  /* 0x0000000108077824 */ /* 0x001fca00078e0207 */
[----:B------:R-:W-:-:S04]  /*0d00*/  PRMT R8, R7, 0x7610, R8 ;  /* 0x0000761007087816 */ /* 0x000fc80000000008 */
[----:B-1----:R-:W-:-:S04]  /*0d10*/  @P3 IADD3 R9, PT, PT, R8, R9, RZ ;  /* 0x0000000908093210 */ /* 0x002fc80007ffe0ff */
[----:B------:R-:W-:-:S07]  /*0d20*/  @P3 PRMT R8, R9, 0x7610, R8 ;  /* 0x0000761009083816 */ /* 0x000fce0000000008 */
.L_x_4:
[----:B------:R-:W0:Y:S01]  /*0d30*/  LDC.64 R10, c[0x0][0x388] ;  /* 0x0000e200ff0a7b82 */ /* 0x000e220000000a00 */
[----:B------:R-:W1:Y:S01]  /*0d40*/  LDCU UR4, c[0x0][0x39c] ;  /* 0x00007380ff0477ac */ /* 0x000e620008000800 */
[----:B------:R-:W-:-:S06]  /*0d50*/  LOP3.LUT R7, R8, 0xffff, RZ, 0xc0, !PT ;  /* 0x0000ffff08077812 */ /* 0x000fcc00078ec0ff */
[----:B------:R-:W2:Y:S01]  /*0d60*/  LDC.64 R12, c[0x0][0x390] ;  /* 0x0000e400ff0c7b82 */ /* 0x000ea20000000a00 */
[----:B0-----:R-:W-:-:S05]  /*0d70*/  IMAD.WIDE.U32 R10, R0, 0x2, R10 ;  /* 0x00000002000a7825 */ /* 0x001fca00078e000a */
[----:B------:R-:W-:Y:S01]  /*0d80*/  STG.E.U16 desc[UR6][R10.64], R8 ;  /* 0x000000080a007986 */ /* 0x000fe2000c101506 */
[----:B--2---:R-:W-:-:S05]  /*0d90*/  IMAD.WIDE.U32 R12, R0, 0x8, R12 ;  /* 0x00000008000c7825 */ /* 0x004fca00078e000c */
[----:B------:R0:W-:Y:S04]  /*0da0*/  STG.E desc[UR6][R12.64], R0 ;  /* 0x000000000c007986 */ /* 0x0001e8000c101906 */
[----:B------:R2:W-:Y:S01]  /*0db0*/  STG.E desc[UR6][R12.64+0x4], R7 ;  /* 0x000004070c007986 */ /* 0x0005e2000c101906 */
[----:B0-----:R-:W-:-:S05]  /*0dc0*/  IMAD.IADD R0, R3, 0x1, R0 ;  /* 0x0000000103007824 */ /* 0x001fca00078e0200 */
[----:B-1----:R-:W-:-:S13]  /*0dd0*/  ISETP.GE.U32.AND P3, PT, R0, UR4, PT ;  /* 0x0000000400007c0c */ /* 0x002fda000bf66070 */
[----:B--2---:R-:W-:Y:S05]  /*0de0*/  @!P3 BRA `(.L_x_7) ;  /* 0xfffffff40018b947 */ /* 0x004fea000383ffff */
[----:B------:R-:W-:Y:S05]  /*0df0*/  EXIT ;  /* 0x000000000000794d */ /* 0x000fea0003800000 */
.L_x_8:
[----:B------:R-:W-:-:S00]  /*0e00*/  BRA `(.L_x_8) ;  /* 0xfffffffc00fc7947 */ /* 0x000fc0000383ffff */
[----:B------:R-:W-:-:S00]  /*0e10*/  NOP ;  /* 0x0000000000007918 */ /* 0x000fc00000000000 */
        /* <DEDUP_REMOVED lines=14> */
.L_x_16:


//--------------------- .text._Z32kernel_4pass_popcount_monolithicPhPtP6iovRowjj --------------------------
	.section	.text._Z32kernel_4pass_popcount_monolithicPhPtP6iovRowjj,"ax",@progbits
	.align	128
        .global         _Z32kernel_4pass_popcount_monolithicPhPtP6iovRowjj
        .type           _Z32kernel_4pass_popcount_monolithicPhPtP6iovRowjj,@function
        .size           _Z32kernel_4pass_popcount_monolithicPhPtP6iovRowjj,(.L_x_17 - _Z32kernel_4pass_popcount_monolithicPhPtP6iovRowjj)
        .other          _Z32kernel_4pass_popcount_monolithicPhPtP6iovRowjj,@"STO_CUDA_ENTRY STV_DEFAULT"
_Z32kernel_4pass_popcount_monolithicPhPtP6iovRowjj:
.text._Z32kernel_4pass_popcount_monolithicPhPtP6iovRowjj:
[----:B------:R-:W-:Y:S01]  /*0000*/  LDC R1, c[0x0][0x37c] ;  /* 0x0000df00ff017b82 */ /* 0x000fe20000000800 */
[----:B------:R-:W0:Y:S07]  /*0010*/  S2R R3, SR_TID.X ;  /* 0x0000000000037919 */ /* 0x000e2e0000002100 */
[----:B------:R-:W0:Y:S01]  /*0020*/  S2UR UR4, SR_CTAID.X ;  /* 0x00000000000479c3 */ /* 0x000e220000002500 */
[----:B------:R-:W1:Y:S07]  /*0030*/  LDCU.64 UR10, c[0x0][0x398] ;  /* 0x00007300ff0a77ac */ /* 0x000e6e0008000a00 */
[----:B------:R-:W0:Y:S02]  /*0040*/  LDC R0, c[0x0][0x360] ;  /* 0x0000d800ff007b82 */ /* 0x000e240000000800 */
[----:B0-----:R-:W-:-:S05]  /*0050*/  IMAD R0, R0, UR4, R3 ;  /* 0x0000000400007c24 */ /* 0x001fca000f8e0203 */
[----:B-1----:R-:W-:-:S13]  /*0060*/  ISETP.GE.U32.AND P0, PT, R0, UR11, PT ;  /* 0x0000000b00007c0c */ /* 0x002fda000bf06070 */
[----:B------:R-:W-:Y:S05]  /*0070*/  @P0 EXIT ;  /* 0x000000000000094d */ /* 0x000fea0003800000 */
[----:B------:R-:W-:Y:S01]  /*0080*/  UISETP.GE.U32.AND UP0, UPT, UR10, 0x20, UPT ;  /* 0x000000200a00788c */ /* 0x000fe2000bf06070 */
[----:B------:R-:W-:Y:S01]  /*0090*/  PRMT R26, RZ, 0x7610, R26 ;  /* 0x00007610ff1a7816 */ /* 0x000fe2000000001a */
[----:B------:R-:W0:Y:S07]  /*00a0*/  LDCU.64 UR8, c[0x0][0x358] ;  /* 0x00006b00ff0877ac */ /* 0x000e2e0008000a00 */
[----:B------:R-:W-:Y:S05]  /*00b0*/  BRA.U !UP0, `(.L_x_9) ;  /* 0x0000000908b47547 */ /* 0x000fea000b800000 */
[----:B------:R-:W-:Y:S01]  /*00c0*/  USHF.R.U32.HI UR5, URZ, 0x5, UR10 ;  /* 0x00000005ff057899 */ /* 0x000fe2000801160a */
[----:B------:R-:W-:-:S03]  /*00d0*/  PRMT R26, RZ, 0x7610, R26 ;  /* 0x00007610ff1a7816 */ /* 0x000fc6000000001a */
[----:B------:R-:W-:Y:S02]  /*00e0*/  UIADD3 UR4, UPT, UPT, UR5, -0x1, URZ ;  /* 0xffffffff05047890 */ /* 0x000fe4000fffe0ff */
[----:B------:R-:W-:Y:S02]  /*00f0*/  ULOP3.LUT UR6, UR5, 0xf, URZ, 0xc0, !UPT ;  /* 0x0000000f05067892 */ /* 0x000fe4000f8ec0ff */
[----:B------:R-:W-:Y:S01]  /*0100*/  IMAD R16, R0, UR5, RZ ;  /* 0x0000000500107c24 */ /* 0x000fe2000f8e02ff */
[----:B------:R-:W-:Y:S02]  /*0110*/  UISETP.GE.U32.AND UP1, UPT, UR4, 0xf, UPT ;  /* 0x0000000f0400788c */ /* 0x000fe4000bf26070 */
[----:B------:R-:W-:Y:S01]  /*0120*/  UISETP.NE.AND UP0, UPT, UR6, URZ, UPT ;  /* 0x000000ff0600728c */ /* 0x000fe2000bf05270 */
[----:B------:R-:W-:-:S06]  /*0130*/  UMOV UR4, URZ ;  /* 0x000000ff00047c82 */ /* 0x000fcc0008000000 */
[----:B------:R-:W-:Y:S05]  /*0140*/  BRA.U !UP1, `(.L_x_10) ;  /* 0x0000000509447547 */ /* 0x000fea000b800000 */
[----:B------:R-:W-:Y:S01]  /*0150*/  ULOP3.LUT UR4, UR5, 0x7fffff0, URZ, 0xc0, !UPT ;  /* 0x07fffff005047892 */ /* 0x000fe2000f8ec0ff */
[----:B------:R-:W-:Y:S02]  /*0160*/  IADD3 R17, PT, PT, R16, 0x7, RZ ;  /* 0x0000000710117810 */ /* 0x000fe40007ffe0ff */
[----:B------:R-:W-:Y:S01]  /*0170*/  PRMT R26, RZ, 0x7610, R26 ;  /* 0x00007610ff1a7816 */ /* 0x000fe2000000001a */
[----:B------:R-:W-:-:S12]  /*0180*/  UIADD3 UR7, UPT, UPT, -UR4, URZ, URZ ;  /* 0x000000ff04077290 */ /* 0x000fd8000fffe1ff */
.L_x_11:
[----:B------:R-:W1:Y:S01]  /*0190*/  LDC.64 R2, c[0x0][0x380] ;  /* 0x0000e000ff027b82 */ /* 0x000e620000000a00 */
[C---:B------:R-:W-:Y:S01]  /*01a0*/  VIADD R21, R17.reuse, 0xfffffff9 ;  /* 0xfffffff911157836 */ /* 0x040fe20000000000 */
[C---:B------:R-:W-:Y:S01]  /*01b0*/  IADD3 R11, PT, PT, R17.reuse, -0x6, RZ ;  /* 0xfffffffa110b7810 */ /* 0x040fe20007ffe0ff */
[C---:B------:R-:W-:Y:S01]  /*01c0*/  VIADD R13, R17.reuse, 0xfffffffb ;  /* 0xfffffffb110d7836 */ /* 0x040fe20000000000 */
[C---:B------:R-:W-:Y:S01]  /*01d0*/  IADD3 R29, PT, PT, R17.reuse, -0x4, RZ ;  /* 0xfffffffc111d7810 */ /* 0x040fe20007ffe0ff */
[C---:B------:R-:W-:Y:S01]  /*01e0*/  VIADD R5, R17.reuse, 0xfffffffd ;  /* 0xfffffffd11057836 */ /* 0x040fe20000000000 */
[C---:B------:R-:W-:Y:S02]  /*01f0*/  IADD3 R7, PT, PT, R17.reuse, -0x2, RZ ;  /* 0xfffffffe11077810 */ /* 0x040fe40007ffe0ff */
[C---:B------:R-:W-:Y:S01]  /*0200*/  IADD3 R9, PT, PT, R17.reuse, -0x1, RZ ;  /* 0xffffffff11097810 */ /* 0x040fe20007ffe0ff */
[----:B------:R-:W-:Y:S02]  /*0210*/  VIADD R15, R17, 0x1 ;  /* 0x00000001110f7836 */ /* 0x000fe40000000000 */
[----:B-1----:R-:W-:-:S04]  /*0220*/  IMAD.WIDE.U32 R20, R21, 0x4, R2 ;  /* 0x0000000415147825 */ /* 0x002fc800078e0002 */
[--C-:B------:R-:W-:Y:S02]  /*0230*/  IMAD.WIDE.U32 R10, R11, 0x4, R2.reuse ;  /* 0x000000040b0a7825 */ /* 0x100fe400078e0002 */
[----:B0-----:R-:W2:Y:S02]  /*0240*/  LDG.E R20, desc[UR8][R20.64] ;  /* 0x0000000814147981 */ /* 0x001ea4000c1e1900 */
[--C-:B------:R-:W-:Y:S02]  /*0250*/  IMAD.WIDE.U32 R12, R13, 0x4, R2.reuse ;  /* 0x000000040d0c7825 */ /* 0x100fe400078e0002 */
[----:B------:R-:W3:Y:S02]  /*0260*/  LDG.E R19, desc[UR8][R10.64] ;  /* 0x000000080a137981 */ /* 0x000ee4000c1e1900 */
[--C-:B------:R-:W-:Y:S02]  /*0270*/  IMAD.WIDE.U32 R28, R29, 0x4, R2.reuse ;  /* 0x000000041d1c7825 */ /* 0x100fe400078e0002 */
[----:B------:R0:W4:Y:S02]  /*0280*/  LDG.E R25, desc[UR8][R12.64] ;  /* 0x000000080c197981 */ /* 0x000124000c1e1900 */
[----:B------:R-:W-:-:S02]  /*0290*/  IMAD.WIDE.U32 R4, R5, 0x4, R2 ;  /* 0x0000000405047825 */ /* 0x000fc400078e0002 */
[----:B------:R1:W5:Y:S02]  /*02a0*/  LDG.E R24, desc[UR8][R28.64] ;  /* 0x000000081c187981 */ /* 0x000364000c1e1900 */
[--C-:B------:R-:W-:Y:S02]  /*02b0*/  IMAD.WIDE.U32 R6, R7, 0x4, R2.reuse ;  /* 0x0000000407067825 */ /* 0x100fe400078e0002 */
[----:B------:R-:W5:Y:S01]  /*02c0*/  LDG.E R23, desc[UR8][R4.64] ;  /* 0x0000000804177981 */ /* 0x000f62000c1e1900 */
[----:B0-----:R-:W-:Y:S01]  /*02d0*/  IADD3 R13, PT, PT, R17, 0x2, RZ ;  /* 0x00000002110d7810 */ /* 0x001fe20007ffe0ff */
[--C-:B------:R-:W-:Y:S02]  /*02e0*/  IMAD.WIDE.U32 R8, R9, 0x4, R2.reuse ;  /* 0x0000000409087825 */ /* 0x100fe400078e0002 */
[----:B------:R-:W5:Y:S02]  /*02f0*/  LDG.E R18, desc[UR8][R6.64] ;  /* 0x0000000806127981 */ /* 0x000f64000c1e1900 */
[C---:B------:R-:W-:Y:S01]  /*0300*/  IMAD.WIDE.U32 R10, R17.reuse, 0x4, R2 ;  /* 0x00000004110a7825 */ /* 0x040fe200078e0002 */
[C---:B-1----:R-:W-:Y:S01]  /*0310*/  IADD3 R29, PT, PT, R17.reuse, 0x3, RZ ;  /* 0x00000003111d7810 */ /* 0x042fe20007ffe0ff */
[----:B------:R0:W5:Y:S02]  /*0320*/  LDG.E R22, desc[UR8][R8.64] ;  /* 0x0000000808167981 */ /* 0x000164000c1e1900 */
[----:B------:R-:W-:-:S02]  /*0330*/  VIADD R28, R17, 0x4 ;  /* 0x00000004111c7836 */ /* 0x000fc40000000000 */
[--C-:B------:R-:W-:Y:S01]  /*0340*/  IMAD.WIDE.U32 R12, R13, 0x4, R2.reuse ;  /* 0x000000040d0c7825 */ /* 0x100fe200078e0002 */
[----:B------:R1:W5:Y:S03]  /*0350*/  LDG.E R21, desc[UR8][R10.64] ;  /* 0x000000080a157981 */ /* 0x000366000c1e1900 */
[--C-:B------:R-:W-:Y:S01]  /*0360*/  IMAD.WIDE.U32 R14, R15, 0x4, R2.reuse ;  /* 0x000000040f0e7825 */ /* 0x100fe200078e0002 */
[----:B0-----:R-:W-:Y:S01]  /*0370*/  IADD3 R9, PT, PT, R17, 0x5, RZ ;  /* 0x0000000511097810 */ /* 0x001fe20007ffe0ff */
[----:B------:R-:W5:Y:S02]  /*0380*/  LDG.E R12, desc[UR8][R12.64] ;  /* 0x000000080c0c7981 */ /* 0x000f64000c1e1900 */
[----:B------:R-:W-:Y:S01]  /*0390*/  IMAD.WIDE.U32 R4, R29, 0x4, R2 ;  /* 0x000000041d047825 */ /* 0x000fe200078e0002 */
[----:B-1----:R-:W-:-:S03]  /*03a0*/  IADD3 R11, PT, PT, R17, 0x6, RZ ;  /* 0x00000006110b7810 */ /* 0x002fc60007ffe0ff */
[--C-:B------:R-:W-:Y:S01]  /*03b0*/  IMAD.WIDE.U32 R6, R28, 0x4, R2.reuse ;  /* 0x000000041c067825 */ /* 0x100fe200078e0002 */
[----:B------:R0:W5:Y:S01]  /*03c0*/  LDG.E R27, desc[UR8][R14.64] ;  /* 0x000000080e1b7981 */ /* 0x000162000c1e1900 */
[----:B------:R-:W-:Y:S02]  /*03d0*/  IADD3 R29, PT, PT, R17, 0x8, RZ ;  /* 0x00000008111d7810 */ /* 0x000fe40007ffe0ff */
[--C-:B------:R-:W-:Y:S01]  /*03e0*/  IMAD.WIDE.U32 R8, R9, 0x4, R2.reuse ;  /* 0x0000000409087825 */ /* 0x100fe200078e0002 */
[----:B------:R-:W5:Y:S03]  /*03f0*/  LDG.E R4, desc[UR8][R4.64] ;  /* 0x0000000804047981 */ /* 0x000f66000c1e1900 */
[--C-:B------:R-:W-:Y:S01]  /*0400*/  IMAD.WIDE.U32 R10, R11, 0x4, R2.reuse ;  /* 0x000000040b0a7825 */ /* 0x100fe200078e0002 */
[----:B------:R-:W5:Y:S03]  /*0410*/  LDG.E R6, desc[UR8][R6.64] ;  /* 0x0000000806067981 */ /* 0x000f66000c1e1900 */
[----:B0-----:R-:W-:Y:S01]  /*0420*/  VIADD R15, R17, 0x7 ;  /* 0x00000007110f7836 */ /* 0x001fe20000000000 */
[----:B------:R-:W5:Y:S03]  /*0430*/  LDG.E R8, desc[UR8][R8.64] ;  /* 0x0000000808087981 */ /* 0x000f66000c1e1900 */
[--C-:B------:R-:W-:Y:S01]  /*0440*/  IMAD.WIDE.U32 R14, R15, 0x4, R2.reuse ;  /* 0x000000040f0e7825 */ /* 0x100fe200078e0002 */
[----:B------:R-:W5:Y:S03]  /*0450*/  LDG.E R10, desc[UR8][R10.64] ;  /* 0x000000080a0a7981 */ /* 0x000f66000c1e1900 */
[----:B------:R-:W-:-:S02]  /*0460*/  IMAD.WIDE.U32 R2, R29, 0x4, R2 ;  /* 0x000000041d027825 */ /* 0x000fc400078e0002 */
[----:B------:R-:W5:Y:S04]  /*0470*/  LDG.E R14, desc[UR8][R14.64] ;  /* 0x000000080e0e7981 */ /* 0x000f68000c1e1900 */
[----:B------:R0:W5:Y:S01]  /*0480*/  LDG.E R2, desc[UR8][R2.64] ;  /* 0x0000000802027981 */ /* 0x000162000c1e1900 */
[----:B------:R-:W-:-:S04]  /*0490*/  UIADD3 UR7, UPT, UPT, UR7, 0x10, URZ ;  /* 0x0000001007077890 */ /* 0x000fc8000fffe0ff */
[----:B------:R-:W-:Y:S01]  /*04a0*/  UISETP.NE.AND UP1, UPT, UR7, URZ, UPT ;  /* 0x000000ff0700728c */ /* 0x000fe2000bf25270 */
[----:B------:R-:W-:Y:S01]  /*04b0*/  IADD3 R17, PT, PT, R17, 0x10, RZ ;  /* 0x0000001011117810 */ /* 0x000fe20007ffe0ff */
[----:B--2---:R-:W-:Y:S08]  /*04c0*/  POPC R13, R20 ;  /* 0x00000014000d7309 */ /* 0x004ff00000000000 */
[----:B---3--:R-:W1:Y:S08]  /*04d0*/  POPC R19, R19 ;  /* 0x0000001300137309 */ /* 0x008e700000000000 */
[----:B----4-:R-:W-:Y:S08]  /*04e0*/  POPC R25, R25 ;  /* 0x0000001900197309 */ /* 0x010ff00000000000 */
[----:B-----5:R-:W2:Y:S01]  /*04f0*/  POPC R24, R24 ;  /* 0x0000001800187309 */ /* 0x020ea20000000000 */
[----:B-1----:R-:W-:-:S07]  /*0500*/  IADD3 R13, PT, PT, R19, R26, R13 ;  /* 0x0000001a130d7210 */ /* 0x002fce0007ffe00d */
[----:B------:R-:W-:Y:S08]  /*0510*/  POPC R23, R23 ;  /* 0x0000001700177309 */ /* 0x000ff00000000000 */
[----:B------:R-:W1:Y:S01]  /*0520*/  POPC R18, R18 ;  /* 0x0000001200127309 */ /* 0x000e620000000000 */
[----:B--2---:R-:W-:-:S07]  /*0530*/  IADD3 R13, PT, PT, R24, R13, R25 ;  /* 0x0000000d180d7210 */ /* 0x004fce0007ffe019 */
[----:B------:R-:W-:Y:S08]  /*0540*/  POPC R22, R22 ;  /* 0x0000001600167309 */ /* 0x000ff00000000000 */
[----:B------:R-:W2:Y:S01]  /*0550*/  POPC R21, R21 ;  /* 0x0000001500157309 */ /* 0x000ea20000000000 */
[----:B-1----:R-:W-:-:S07]  /*0560*/  IADD3 R13, PT, PT, R18, R13, R23 ;  /* 0x0000000d120d7210 */ /* 0x002fce0007ffe017 */
[----:B------:R-:W-:Y:S08]  /*0570*/  POPC R27, R27 ;  /* 0x0000001b001b7309 */ /* 0x000ff00000000000 */
[----:B------:R-:W1:Y:S01]  /*0580*/  POPC R12, R12 ;  /* 0x0000000c000c7309 */ /* 0x000e620000000000 */
[----:B--2---:R-:W-:-:S07]  /*0590*/  IADD3 R13, PT, PT, R21, R13, R22 ;  /* 0x0000000d150d7210 */ /* 0x004fce0007ffe016 */
[----:B------:R-:W-:Y:S08]  /*05a0*/  POPC R4, R4 ;  /* 0x0000000400047309 */ /* 0x000ff00000000000 */
[----:B------:R-:W2:Y:S01]  /*05b0*/  POPC R6, R6 ;  /* 0x0000000600067309 */ /* 0x000ea20000000000 */
[----:B-1----:R-:W-:-:S07]  /*05c0*/  IADD3 R13, PT, PT, R12, R13, R27 ;  /* 0x0000000d0c0d7210 */ /* 0x002fce0007ffe01b */
[----:B0-----:R-:W-:Y:S08]  /*05d0*/  POPC R3, R8 ;  /* 0x0000000800037309 */ /* 0x001ff00000000000 */
[----:B------:R-:W0:Y:S01]  /*05e0*/  POPC R10, R10 ;  /* 0x0000000a000a7309 */ /* 0x000e220000000000 */
[----:B--2---:R-:W-:-:S07]  /*05f0*/  IADD3 R4, PT, PT, R6, R13, R4 ;  /* 0x0000000d06047210 */ /* 0x004fce0007ffe004 */
[----:B------:R-:W-:Y:S08]  /*0600*/  POPC R14, R14 ;  /* 0x0000000e000e7309 */ /* 0x000ff00000000000 */
[----:B------:R-:W1:Y:S01]  /*0610*/  POPC R2, R2 ;  /* 0x0000000200027309 */ /* 0x000e620000000000 */
[----:B0-----:R-:W-:-:S04]  /*0620*/  IADD3 R3, PT, PT, R10, R4, R3 ;  /* 0x000000040a037210 */ /* 0x001fc80007ffe003 */
[----:B-1----:R-:W-:-:S04]  /*0630*/  IADD3 R3, PT, PT, R2, R3, R14 ;  /* 0x0000000302037210 */ /* 0x002fc80007ffe00e */
[----:B------:R-:W-:Y:S01]  /*0640*/  PRMT R26, R3, 0x7610, R26 ;  /* 0x00007610031a7816 */ /* 0x000fe2000000001a */
[----:B------:R-:W-:Y:S06]  /*0650*/  BRA.U UP1, `(.L_x_11) ;  /* 0xfffffff901cc7547 */ /* 0x000fec000b83ffff */
.L_x_10:
[----:B------:R-:W-:Y:S05]  /*0660*/  BRA.U !UP0, `(.L_x_9) ;  /* 0x0000000508487547 */ /* 0x000fea000b800000 */
[----:B------:R-:W-:Y:S02]  /*0670*/  UISETP.GE.U32.AND UP0, UPT, UR6, 0x8, UPT ;  /* 0x000000080600788c */ /* 0x000fe4000bf06070 */
[----:B------:R-:W-:-:S04]  /*0680*/  ULOP3.LUT UR7, UR5, 0x7, URZ, 0xc0, !UPT ;  /* 0x0000000705077892 */ /* 0x000fc8000f8ec0ff */
[----:B------:R-:W-:-:S03]  /*0690*/  UISETP.NE.AND UP1, UPT, UR7, URZ, UPT ;  /* 0x000000ff0700728c */ /* 0x000fc6000bf25270 */
[----:B------:R-:W-:Y:S08]  /*06a0*/  BRA.U !UP0, `(.L_x_12) ;  /* 0x00000001089c7547 */ /* 0x000ff0000b800000 */
[----:B------:R-:W1:Y:S01]  /*06b0*/  LDC.64 R2, c[0x0][0x380] ;  /* 0x0000e000ff027b82 */ /* 0x000e620000000a00 */
[----:B------:R-:W-:-:S05]  /*06c0*/  VIADD R7, R16, UR4 ;  /* 0x0000000410077c36 */ /* 0x000fca0008000000 */
[C---:B------:R-:W-:Y:S01]  /*06d0*/  IADD3 R19, PT, PT, R7.reuse, 0x1, RZ ;  /* 0x0000000107137810 */ /* 0x040fe20007ffe0ff */
[C---:B------:R-:W-:Y:S01]  /*06e0*/  VIADD R11, R7.reuse, 0x3 ;  /* 0x00000003070b7836 */ /* 0x040fe20000000000 */
[C---:B------:R-:W-:Y:S02]  /*06f0*/  IADD3 R13, PT, PT, R7.reuse, 0x2, RZ ;  /* 0x00000002070d7810 */ /* 0x040fe40007ffe0ff */
[C---:B------:R-:W-:Y:S02]  /*0700*/  IADD3 R9, PT, PT, R7.reuse, 0x4, RZ ;  /* 0x0000000407097810 */ /* 0x040fe40007ffe0ff */
[C---:B------:R-:W-:Y:S01]  /*0710*/  IADD3 R17, PT, PT, R7.reuse, 0x5, RZ ;  /* 0x0000000507117810 */ /* 0x040fe20007ffe0ff */
[C---:B------:R-:W-:Y:S01]  /*0720*/  VIADD R21, R7.reuse, 0x6 ;  /* 0x0000000607157836 */ /* 0x040fe20000000000 */
[C---:B------:R-:W-:Y:S01]  /*0730*/  IADD3 R23, PT, PT, R7.reuse, 0x7, RZ ;  /* 0x0000000707177810 */ /* 0x040fe20007ffe0ff */
[----:B-1----:R-:W-:-:S04]  /*0740*/  IMAD.WIDE.U32 R14, R7, 0x4, R2 ;  /* 0x00000004070e7825 */ /* 0x002fc800078e0002 */
[--C-:B------:R-:W-:Y:S01]  /*0750*/  IMAD.WIDE.U32 R18, R19, 0x4, R2.reuse ;  /* 0x0000000413127825 */ /* 0x100fe200078e0002 */
[----:B0-----:R0:W2:Y:S03]  /*0760*/  LDG.E R4, desc[UR8][R14.64] ;  /* 0x000000080e047981 */ /* 0x0010a6000c1e1900 */
[--C-:B------:R-:W-:Y:S01]  /*0770*/  IMAD.WIDE.U32 R12, R13, 0x4, R2.reuse ;  /* 0x000000040d0c7825 */ /* 0x100fe200078e0002 */
[----:B------:R-:W3:Y:S03]  /*0780*/  LDG.E R5, desc[UR8][R18.64] ;  /* 0x0000000812057981 */ /* 0x000ee6000c1e1900 */
[--C-:B------:R-:W-:Y:S02]  /*0790*/  IMAD.WIDE.U32 R10, R11, 0x4, R2.reuse ;  /* 0x000000040b0a7825 */ /* 0x100fe400078e0002 */
[----:B------:R2:W4:Y:S02]  /*07a0*/  LDG.E R12, desc[UR8][R12.64] ;  /* 0x000000080c0c7981 */ /* 0x000524000c1e1900 */
        /* <DEDUP_REMOVED lines=9> */
[----:B------:R-:W-:Y:S01]  /*0840*/  UIADD3 UR4, UPT, UPT, UR4, 0x8, URZ ;  /* 0x0000000804047890 */ /* 0x000fe2000fffe0ff */
        /* <DEDUP_REMOVED lines=11> */
[----:B-1----:R-:W-:-:S04]  /*0900*/  IADD3 R7, PT, PT, R7, R11, R20 ;  /* 0x0000000b07077210 */ /* 0x002fc80007ffe014 */
[----:B------:R-:W-:-:S07]  /*0910*/  PRMT R26, R7, 0x7610, R26 ;  /* 0x00007610071a7816 */ /* 0x000fce000000001a */
.L_x_12:
[----:B------:R-:W-:Y:S05]  /*0920*/  BRA.U !UP1, `(.L_x_9) ;  /* 0x0000000109987547 */ /* 0x000fea000b800000 */
[----:B------:R-:W-:Y:S02]  /*0930*/  UISETP.GE.U32.AND UP0, UPT, UR7, 0x4, UPT ;  /* 0x000000040700788c */ /* 0x000fe4000bf06070 */
[----:B------:R-:W-:-:S04]  /*0940*/  ULOP3.LUT UR5, UR5, 0x3, URZ, 0xc0, !UPT ;  /* 0x0000000305057892 */ /* 0x000fc8000f8ec0ff */
[----:B------:R-:W-:-:S03]  /*0950*/  UISETP.NE.AND UP1, UPT, UR5, URZ, UPT ;  /* 0x000000ff0500728c */ /* 0x000fc6000bf25270 */
[----:B------:R-:W-:Y:S08]  /*0960*/  BRA.U !UP0, `(.L_x_13) ;  /* 0x0000000108547547 */ /* 0x000ff0000b800000 */
[----:B------:R-:W1:Y:S01]  /*0970*/  LDC.64 R2, c[0x0][0x380] ;  /* 0x0000e000ff027b82 */ /* 0x000e620000000a00 */
[----:B------:R-:W-:-:S04]  /*0980*/  IADD3 R7, PT, PT, R16, UR4, RZ ;  /* 0x0000000410077c10 */ /* 0x000fc8000fffe0ff */
[C---:B------:R-:W-:Y:S01]  /*0990*/  IADD3 R11, PT, PT, R7.reuse, 0x2, RZ ;  /* 0x00000002070b7810 */ /* 0x040fe20007ffe0ff */
[C---:B------:R-:W-:Y:S01]  /*09a0*/  VIADD R9, R7.reuse, 0x1 ;  /* 0x0000000107097836 */ /* 0x040fe20000000000 */
[C---:B------:R-:W-:Y:S01]  /*09b0*/  IADD3 R13, PT, PT, R7.reuse, 0x3, RZ ;  /* 0x00000003070d7810 */ /* 0x040fe20007ffe0ff */
[----:B-1----:R-:W-:-:S04]  /*09c0*/  IMAD.WIDE.U32 R4, R7, 0x4, R2 ;  /* 0x0000000407047825 */ /* 0x002fc800078e0002 */
[--C-:B------:R-:W-:Y:S02]  /*09d0*/  IMAD.WIDE.U32 R6, R9, 0x4, R2.reuse ;  /* 0x0000000409067825 */ /* 0x100fe400078e0002 */
[----:B0-----:R-:W2:Y:S02]  /*09e0*/  LDG.E R4, desc[UR8][R4.64] ;  /* 0x0000000804047981 */ /* 0x001ea4000c1e1900 */
[--C-:B------:R-:W-:Y:S02]  /*09f0*/  IMAD.WIDE.U32 R8, R11, 0x4, R2.reuse ;  /* 0x000000040b087825 */ /* 0x100fe400078e0002 */
[----:B------:R-:W3:Y:S02]  /*0a00*/  LDG.E R6, desc[UR8][R6.64] ;  /* 0x0000000806067981 */ /* 0x000ee4000c1e1900 */
[----:B------:R-:W-:Y:S02]  /*0a10*/  IMAD.WIDE.U32 R2, R13, 0x4, R2 ;  /* 0x000000040d027825 */ /* 0x000fe400078e0002 */
[----:B------:R-:W4:Y:S04]  /*0a20*/  LDG.E R8, desc[UR8][R8.64] ;  /* 0x0000000808087981 */ /* 0x000f28000c1e1900 */
[----:B------:R-:W5:Y:S01]  /*0a30*/  LDG.E R2, desc[UR8][R2.64] ;  /* 0x0000000802027981 */ /* 0x000f62000c1e1900 */
[----:B------:R-:W-:Y:S01]  /*0a40*/  UIADD3 UR4, UPT, UPT, UR4, 0x4, URZ ;  /* 0x0000000404047890 */ /* 0x000fe2000fffe0ff */
[----:B--2---:R-:W-:Y:S08]  /*0a50*/  POPC R11, R4 ;  /* 0x00000004000b7309 */ /* 0x004ff00000000000 */
[----:B---3--:R-:W0:Y:S08]  /*0a60*/  POPC R10, R6 ;  /* 0x00000006000a7309 */ /* 0x008e300000000000 */
[----:B----4-:R-:W-:Y:S08]  /*0a70*/  POPC R13, R8 ;  /* 0x00000008000d7309 */ /* 0x010ff00000000000 */
[----:B-----5:R-:W1:Y:S01]  /*0a80*/  POPC R12, R2 ;  /* 0x00000002000c7309 */ /* 0x020e620000000000 */
[----:B0-----:R-:W-:-:S04]  /*0a90*/  IADD3 R10, PT, PT, R10, R26, R11 ;  /* 0x0000001a0a0a7210 */ /* 0x001fc80007ffe00b */
[----:B-1----:R-:W-:-:S04]  /*0aa0*/  IADD3 R10, PT, PT, R12, R10, R13 ;  /* 0x0000000a0c0a7210 */ /* 0x002fc80007ffe00d */
[----:B------:R-:W-:-:S07]  /*0ab0*/  PRMT R26, R10, 0x7610, R26 ;  /* 0x000076100a1a7816 */ /* 0x000fce000000001a */
.L_x_13:
[----:B------:R-:W-:Y:S05]  /*0ac0*/  BRA.U !UP1, `(.L_x_9) ;  /* 0x0000000109307547 */ /* 0x000fea000b800000 */
[----:B------:R-:W1:Y:S01]  /*0ad0*/  LDC.64 R4, c[0x0][0x380] ;  /* 0x0000e000ff047b82 */ /* 0x000e620000000a00 */
[----:B------:R-:W-:Y:S01]  /*0ae0*/  VIADD R7, R16, UR4 ;  /* 0x0000000410077c36 */ /* 0x000fe20008000000 */
[----:B------:R-:W-:-:S12]  /*0af0*/  UIADD3 UR5, UPT, UPT, -UR5, URZ, URZ ;  /* 0x000000ff05057290 */ /* 0x000fd8000fffe1ff */
.L_x_14:
[----:B-1----:R-:W-:-:S06]  /*0b00*/  IMAD.WIDE.U32 R2, R7, 0x4, R4 ;  /* 0x0000000407027825 */ /* 0x002fcc00078e0004 */
[----:B0-----:R-:W2:Y:S01]  /*0b10*/  LDG.E R2, desc[UR8][R2.64] ;  /* 0x0000000802027981 */ /* 0x001ea2000c1e1900 */
[----:B------:R-:W-:Y:S01]  /*0b20*/  UIADD3 UR5, UPT, UPT, UR5, 0x1, URZ ;  /* 0x0000000105057890 */ /* 0x000fe2000fffe0ff */
[----:B------:R-:W-:-:S03]  /*0b30*/  IADD3 R7, PT, PT, R7, 0x1, RZ ;  /* 0x0000000107077810 */ /* 0x000fc60007ffe0ff */
[----:B------:R-:W-:Y:S01]  /*0b40*/  UISETP.NE.AND UP0, UPT, UR5, URZ, UPT ;  /* 0x000000ff0500728c */ /* 0x000fe2000bf05270 */
[----:B--2---:R-:W0:Y:S02]  /*0b50*/  POPC R9, R2 ;  /* 0x0000000200097309 */ /* 0x004e240000000000 */
[----:B0-----:R-:W-:-:S04]  /*0b60*/  IADD3 R9, PT, PT, R9, R26, RZ ;  /* 0x0000001a09097210 */ /* 0x001fc80007ffe0ff */
[----:B------:R-:W-:Y:S02]  /*0b70*/  PRMT R26, R9, 0x7610, R26 ;  /* 0x00007610091a7816 */ /* 0x000fe4000000001a */
[----:B------:R-:W-:Y:S05]  /*0b80*/  BRA.U UP0, `(.L_x_14) ;  /* 0xfffffffd00dc7547 */ /* 0x000fea000b83ffff */
.L_x_9:
[----:B------:R-:W1:Y:S01]  /*0b90*/  LDC.64 R2, c[0x0][0x388] ;  /* 0x0000e200ff027b82 */ /* 0x000e620000000a00 */
[----:B------:R-:W-:-:S07]  /*0ba0*/  LOP3.LUT R7, R26, 0xffff, RZ, 0xc0, !PT ;  /* 0x0000ffff1a077812 */ /* 0x000fce00078ec0ff */
[----:B------:R-:W2:Y:S01]  /*0bb0*/  LDC.64 R4, c[0x0][0x390] ;  /* 0x0000e400ff047b82 */ /* 0x000ea20000000a00 */
[----:B-1----:R-:W-:-:S05]  /*0bc0*/  IMAD.WIDE.U32 R2, R0, 0x2, R2 ;  /* 0x0000000200027825 */ /* 0x002fca00078e0002 */
[----:B0-----:R-:W-:Y:S01]  /*0bd0*/  STG.E.U16 desc[UR8][R2.64], R26 ;  /* 0x0000001a02007986 */ /* 0x001fe2000c101508 */
[----:B--2---:R-:W-:-:S05]  /*0be0*/  IMAD.WIDE.U32 R4, R0, 0x8, R4 ;  /* 0x0000000800047825 */ /* 0x004fca00078e0004 */
[----:B------:R-:W-:Y:S04]  /*0bf0*/  STG.E desc[UR8][R4.64], R0 ;  /* 0x0000000004007986 */ /* 0x000fe8000c101908 */
[----:B------:R-:W-:Y:S01]  /*0c00*/  STG.E desc[UR8][R4.64+0x4], R7 ;  /* 0x0000040704007986 */ /* 0x000fe2000c101908 */
[----:B------:R-:W-:Y:S05]  /*0c10*/  EXIT ;  /* 0x000000000000794d */ /* 0x000fea0003800000 */
.L_x_15:
        /* <DEDUP_REMOVED lines=14> */
.L_x_17:


//--------------------- .nv.shared.reserved.0     --------------------------
	.section	.nv.shared.reserved.0,"aw",@nobits
	.weak		__nv_reservedSMEM_offset_0_alias
	.size		__nv_reservedSMEM_offset_0_alias, 0, 64
	.other		__nv_reservedSMEM_offset_0_alias,@"STO_CUDA_RESERVED_SHARED STV_DEFAULT"
__nv_reservedSMEM_offset_0_alias:
	.zero		0
	.zero		64


//--------------------- .nv.constant0._Z30kernel_4pass_popcount_stridingPhPtP6iovRowjj --------------------------
	.section	.nv.constant0._Z30kernel_4pass_popcount_stridingPhPtP6iovRowjj,"a",@progbits
	.sectionflags	@""
	.align	4
.nv.constant0._Z30kernel_4pass_popcount_stridingPhPtP6iovRowjj:
	.zero		928


//--------------------- .nv.constant0._Z32kernel_4pass_popcount_monolithicPhPtP6iovRowjj --------------------------
	.section	.nv.constant0._Z32kernel_4pass_popcount_monolithicPhPtP6iovRowjj,"a",@progbits
	.sectionflags	@""
	.align	4
.nv.constant0._Z32kernel_4pass_popcount_monolithicPhPtP6iovRowjj:
	.zero		928


//--------------------- SYMBOLS --------------------------

	.type		.nv.reservedSmem.offset0,@object
	.size		.nv.reservedSmem.offset0,0x4
